//
// Generated by NVIDIA NVVM Compiler
//
// Compiler Build ID: CL-36424714
// Cuda compilation tools, release 13.0, V13.0.88
// Based on NVVM 20.0.0
//

.version 9.0
.target sm_100
.address_size 64

	// .globl	_Z6matmulPdS_S_iii

.visible .entry _Z6matmulPdS_S_iii(
	.param .u64 .ptr .align 1 _Z6matmulPdS_S_iii_param_0,
	.param .u64 .ptr .align 1 _Z6matmulPdS_S_iii_param_1,
	.param .u64 .ptr .align 1 _Z6matmulPdS_S_iii_param_2,
	.param .u32 _Z6matmulPdS_S_iii_param_3,
	.param .u32 _Z6matmulPdS_S_iii_param_4,
	.param .u32 _Z6matmulPdS_S_iii_param_5
)
{
	.reg .pred 	%p<13>;
	.reg .b32 	%r<41>;
	.reg .b64 	%rd<53>;
	.reg .b64 	%fd<68>;

	ld.param.u64 	%rd7, [_Z6matmulPdS_S_iii_param_0];
	ld.param.u64 	%rd8, [_Z6matmulPdS_S_iii_param_1];
	ld.param.u64 	%rd6, [_Z6matmulPdS_S_iii_param_2];
	ld.param.u32 	%r20, [_Z6matmulPdS_S_iii_param_3];
	ld.param.u32 	%r18, [_Z6matmulPdS_S_iii_param_4];
	ld.param.u32 	%r19, [_Z6matmulPdS_S_iii_param_5];
	cvta.to.global.u64 	%rd1, %rd8;
	cvta.to.global.u64 	%rd2, %rd7;
	mov.u32 	%r21, %ctaid.y;
	mov.u32 	%r22, %ntid.y;
	mov.u32 	%r23, %tid.y;
	mad.lo.s32 	%r1, %r21, %r22, %r23;
	mov.u32 	%r24, %ctaid.x;
	mov.u32 	%r25, %ntid.x;
	mov.u32 	%r26, %tid.x;
	mad.lo.s32 	%r2, %r24, %r25, %r26;
	setp.ge.s32 	%p1, %r1, %r20;
	setp.ge.s32 	%p2, %r2, %r19;
	or.pred  	%p3, %p1, %p2;
	@%p3 bra 	$L__BB0_14;
	setp.lt.s32 	%p4, %r18, 1;
	mov.f64 	%fd67, 0d0000000000000000;
	@%p4 bra 	$L__BB0_13;
	mul.lo.s32 	%r3, %r18, %r1;
	and.b32  	%r4, %r18, 7;
	setp.lt.u32 	%p5, %r18, 8;
	mov.f64 	%fd67, 0d0000000000000000;
	mov.b32 	%r39, 0;
	@%p5 bra 	$L__BB0_5;
	and.b32  	%r39, %r18, 2147483640;
	neg.s32 	%r37, %r39;
	shl.b32 	%r7, %r19, 3;
	mul.wide.u32 	%rd9, %r3, 8;
	add.s64 	%rd10, %rd9, %rd2;
	add.s64 	%rd52, %rd10, 32;
	mov.f64 	%fd67, 0d0000000000000000;
	mul.wide.s32 	%rd13, %r19, 8;
	mov.u32 	%r36, %r2;
$L__BB0_4:
	.pragma "nounroll";
	ld.global.f64 	%fd17, [%rd52+-32];
	mul.wide.s32 	%rd11, %r36, 8;
	add.s64 	%rd12, %rd1, %rd11;
	ld.global.f64 	%fd18, [%rd12];
	fma.rn.f64 	%fd19, %fd17, %fd18, %fd67;
	ld.global.f64 	%fd20, [%rd52+-24];
	add.s64 	%rd14, %rd12, %rd13;
	ld.global.f64 	%fd21, [%rd14];
	fma.rn.f64 	%fd22, %fd20, %fd21, %fd19;
	ld.global.f64 	%fd23, [%rd52+-16];
	add.s64 	%rd15, %rd14, %rd13;
	ld.global.f64 	%fd24, [%rd15];
	fma.rn.f64 	%fd25, %fd23, %fd24, %fd22;
	ld.global.f64 	%fd26, [%rd52+-8];
	add.s64 	%rd16, %rd15, %rd13;
	ld.global.f64 	%fd27, [%rd16];
	fma.rn.f64 	%fd28, %fd26, %fd27, %fd25;
	ld.global.f64 	%fd29, [%rd52];
	add.s64 	%rd17, %rd16, %rd13;
	ld.global.f64 	%fd30, [%rd17];
	fma.rn.f64 	%fd31, %fd29, %fd30, %fd28;
	ld.global.f64 	%fd32, [%rd52+8];
	add.s64 	%rd18, %rd17, %rd13;
	ld.global.f64 	%fd33, [%rd18];
	fma.rn.f64 	%fd34, %fd32, %fd33, %fd31;
	ld.global.f64 	%fd35, [%rd52+16];
	add.s64 	%rd19, %rd18, %rd13;
	ld.global.f64 	%fd36, [%rd19];
	fma.rn.f64 	%fd37, %fd35, %fd36, %fd34;
	ld.global.f64 	%fd38, [%rd52+24];
	add.s64 	%rd20, %rd19, %rd13;
	ld.global.f64 	%fd39, [%rd20];
	fma.rn.f64 	%fd67, %fd38, %fd39, %fd37;
	add.s32 	%r37, %r37, 8;
	add.s32 	%r36, %r36, %r7;
	add.s64 	%rd52, %rd52, 64;
	setp.ne.s32 	%p6, %r37, 0;
	@%p6 bra 	$L__BB0_4;
$L__BB0_5:
	setp.eq.s32 	%p7, %r4, 0;
	@%p7 bra 	$L__BB0_13;
	and.b32  	%r13, %r18, 3;
	setp.lt.u32 	%p8, %r4, 4;
	@%p8 bra 	$L__BB0_8;
	add.s32 	%r28, %r39, %r3;
	mul.wide.u32 	%rd21, %r28, 8;
	add.s64 	%rd22, %rd2, %rd21;
	ld.global.f64 	%fd41, [%rd22];
	mad.lo.s32 	%r29, %r39, %r19, %r2;
	mul.wide.s32 	%rd23, %r29, 8;
	add.s64 	%rd24, %rd1, %rd23;
	ld.global.f64 	%fd42, [%rd24];
	fma.rn.f64 	%fd43, %fd41, %fd42, %fd67;
	cvt.u64.u32 	%rd25, %r3;
	cvt.u64.u32 	%rd26, %r39;
	add.s64 	%rd27, %rd26, %rd25;
	shl.b64 	%rd28, %rd27, 3;
	add.s64 	%rd29, %rd2, %rd28;
	ld.global.f64 	%fd44, [%rd29+8];
	mul.wide.s32 	%rd30, %r19, 8;
	add.s64 	%rd31, %rd24, %rd30;
	ld.global.f64 	%fd45, [%rd31];
	fma.rn.f64 	%fd46, %fd44, %fd45, %fd43;
	ld.global.f64 	%fd47, [%rd29+16];
	add.s64 	%rd32, %rd31, %rd30;
	ld.global.f64 	%fd48, [%rd32];
	fma.rn.f64 	%fd49, %fd47, %fd48, %fd46;
	ld.global.f64 	%fd50, [%rd29+24];
	add.s64 	%rd33, %rd32, %rd30;
	ld.global.f64 	%fd51, [%rd33];
	fma.rn.f64 	%fd67, %fd50, %fd51, %fd49;
	add.s32 	%r39, %r39, 4;
$L__BB0_8:
	setp.eq.s32 	%p9, %r13, 0;
	@%p9 bra 	$L__BB0_13;
	setp.eq.s32 	%p10, %r13, 1;
	@%p10 bra 	$L__BB0_11;
	add.s32 	%r30, %r39, %r3;
	mul.wide.u32 	%rd34, %r30, 8;
	add.s64 	%rd35, %rd2, %rd34;
	ld.global.f64 	%fd53, [%rd35];
	mad.lo.s32 	%r31, %r39, %r19, %r2;
	mul.wide.s32 	%rd36, %r31, 8;
	add.s64 	%rd37, %rd1, %rd36;
	ld.global.f64 	%fd54, [%rd37];
	fma.rn.f64 	%fd55, %fd53, %fd54, %fd67;
	cvt.u64.u32 	%rd38, %r3;
	cvt.u64.u32 	%rd39, %r39;
	add.s64 	%rd40, %rd39, %rd38;
	shl.b64 	%rd41, %rd40, 3;
	add.s64 	%rd42, %rd2, %rd41;
	ld.global.f64 	%fd56, [%rd42+8];
	mul.wide.s32 	%rd43, %r19, 8;
	add.s64 	%rd44, %rd37, %rd43;
	ld.global.f64 	%fd57, [%rd44];
	fma.rn.f64 	%fd67, %fd56, %fd57, %fd55;
	add.s32 	%r39, %r39, 2;
$L__BB0_11:
	and.b32  	%r32, %r18, 1;
	setp.eq.b32 	%p11, %r32, 1;
	not.pred 	%p12, %p11;
	@%p12 bra 	$L__BB0_13;
	add.s32 	%r33, %r39, %r3;
	mul.wide.u32 	%rd45, %r33, 8;
	add.s64 	%rd46, %rd2, %rd45;
	ld.global.f64 	%fd58, [%rd46];
	mad.lo.s32 	%r34, %r39, %r19, %r2;
	mul.wide.s32 	%rd47, %r34, 8;
	add.s64 	%rd48, %rd1, %rd47;
	ld.global.f64 	%fd59, [%rd48];
	fma.rn.f64 	%fd67, %fd58, %fd59, %fd67;
$L__BB0_13:
	mad.lo.s32 	%r35, %r19, %r1, %r2;
	cvta.to.global.u64 	%rd49, %rd6;
	mul.wide.s32 	%rd50, %r35, 8;
	add.s64 	%rd51, %rd49, %rd50;
	st.global.f64 	[%rd51], %fd67;
$L__BB0_14:
	ret;

}
	// .globl	_Z15relu_activationPdi
.visible .entry _Z15relu_activationPdi(
	.param .u64 .ptr .align 1 _Z15relu_activationPdi_param_0,
	.param .u32 _Z15relu_activationPdi_param_1
)
{
	.reg .pred 	%p<2>;
	.reg .b32 	%r<6>;
	.reg .b64 	%rd<5>;
	.reg .b64 	%fd<3>;

	ld.param.u64 	%rd1, [_Z15relu_activationPdi_param_0];
	ld.param.u32 	%r2, [_Z15relu_activationPdi_param_1];
	mov.u32 	%r3, %ctaid.x;
	mov.u32 	%r4, %ntid.x;
	mov.u32 	%r5, %tid.x;
	mad.lo.s32 	%r1, %r3, %r4, %r5;
	setp.ge.s32 	%p1, %r1, %r2;
	@%p1 bra 	$L__BB1_2;
	cvta.to.global.u64 	%rd2, %rd1;
	mul.wide.s32 	%rd3, %r1, 8;
	add.s64 	%rd4, %rd2, %rd3;
	ld.global.f64 	%fd1, [%rd4];
	max.f64 	%fd2, %fd1, 0d0000000000000000;
	st.global.f64 	[%rd4], %fd2;
$L__BB1_2:
	ret;

}
	// .globl	_Z15relu_derivativePdS_i
.visible .entry _Z15relu_derivativePdS_i(
	.param .u64 .ptr .align 1 _Z15relu_derivativePdS_i_param_0,
	.param .u64 .ptr .align 1 _Z15relu_derivativePdS_i_param_1,
	.param .u32 _Z15relu_derivativePdS_i_param_2
)
{
	.reg .pred 	%p<3>;
	.reg .b32 	%r<6>;
	.reg .b64 	%rd<8>;
	.reg .b64 	%fd<5>;

	ld.param.u64 	%rd1, [_Z15relu_derivativePdS_i_param_0];
	ld.param.u64 	%rd2, [_Z15relu_derivativePdS_i_param_1];
	ld.param.u32 	%r2, [_Z15relu_derivativePdS_i_param_2];
	mov.u32 	%r3, %ctaid.x;
	mov.u32 	%r4, %ntid.x;
	mov.u32 	%r5, %tid.x;
	mad.lo.s32 	%r1, %r3, %r4, %r5;
	setp.ge.s32 	%p1, %r1, %r2;
	@%p1 bra 	$L__BB2_2;
	cvta.to.global.u64 	%rd3, %rd2;
	cvta.to.global.u64 	%rd4, %rd1;
	mul.wide.s32 	%rd5, %r1, 8;
	add.s64 	%rd6, %rd3, %rd5;
	ld.global.f64 	%fd1, [%rd6];
	setp.gt.f64 	%p2, %fd1, 0d0000000000000000;
	selp.f64 	%fd2, 0d3FF0000000000000, 0d0000000000000000, %p2;
	add.s64 	%rd7, %rd4, %rd5;
	ld.global.f64 	%fd3, [%rd7];
	mul.f64 	%fd4, %fd3, %fd2;
	st.global.f64 	[%rd7], %fd4;
$L__BB2_2:
	ret;

}
	// .globl	_Z18softmax_activationPdii
.visible .entry _Z18softmax_activationPdii(
	.param .u64 .ptr .align 1 _Z18softmax_activationPdii_param_0,
	.param .u32 _Z18softmax_activationPdii_param_1,
	.param .u32 _Z18softmax_activationPdii_param_2
)
{
	.reg .pred 	%p<34>;
	.reg .b32 	%r<128>;
	.reg .b32 	%f<7>;
	.reg .b64 	%rd<26>;
	.reg .b64 	%fd<234>;

	ld.param.u64 	%rd7, [_Z18softmax_activationPdii_param_0];
	ld.param.u32 	%r61, [_Z18softmax_activationPdii_param_1];
	ld.param.u32 	%r62, [_Z18softmax_activationPdii_param_2];
	cvta.to.global.u64 	%rd1, %rd7;
	mov.u32 	%r63, %ctaid.x;
	mov.u32 	%r64, %ntid.x;
	mov.u32 	%r65, %tid.x;
	mad.lo.s32 	%r1, %r63, %r64, %r65;
	setp.ge.s32 	%p1, %r1, %r62;
	@%p1 bra 	$L__BB3_42;
	setp.lt.s32 	%p2, %r61, 1;
	mov.f64 	%fd225, 0dFFF0000000000000;
	@%p2 bra 	$L__BB3_14;
	mul.lo.s32 	%r2, %r61, %r1;
	and.b32  	%r3, %r61, 15;
	setp.lt.u32 	%p3, %r61, 16;
	mov.f64 	%fd225, 0dFFF0000000000000;
	mov.b32 	%r111, 0;
	@%p3 bra 	$L__BB3_5;
	and.b32  	%r111, %r61, 2147483632;
	neg.s32 	%r117, %r111;
	add.s64 	%rd2, %rd1, 64;
	mov.f64 	%fd225, 0dFFF0000000000000;
	mov.u32 	%r116, %r2;
$L__BB3_4:
	.pragma "nounroll";
	mul.wide.s32 	%rd8, %r116, 8;
	add.s64 	%rd9, %rd2, %rd8;
	ld.global.f64 	%fd40, [%rd9+-64];
	max.f64 	%fd41, %fd225, %fd40;
	ld.global.f64 	%fd42, [%rd9+-56];
	max.f64 	%fd43, %fd41, %fd42;
	ld.global.f64 	%fd44, [%rd9+-48];
	max.f64 	%fd45, %fd43, %fd44;
	ld.global.f64 	%fd46, [%rd9+-40];
	max.f64 	%fd47, %fd45, %fd46;
	ld.global.f64 	%fd48, [%rd9+-32];
	max.f64 	%fd49, %fd47, %fd48;
	ld.global.f64 	%fd50, [%rd9+-24];
	max.f64 	%fd51, %fd49, %fd50;
	ld.global.f64 	%fd52, [%rd9+-16];
	max.f64 	%fd53, %fd51, %fd52;
	ld.global.f64 	%fd54, [%rd9+-8];
	max.f64 	%fd55, %fd53, %fd54;
	ld.global.f64 	%fd56, [%rd9];
	max.f64 	%fd57, %fd55, %fd56;
	ld.global.f64 	%fd58, [%rd9+8];
	max.f64 	%fd59, %fd57, %fd58;
	ld.global.f64 	%fd60, [%rd9+16];
	max.f64 	%fd61, %fd59, %fd60;
	ld.global.f64 	%fd62, [%rd9+24];
	max.f64 	%fd63, %fd61, %fd62;
	ld.global.f64 	%fd64, [%rd9+32];
	max.f64 	%fd65, %fd63, %fd64;
	ld.global.f64 	%fd66, [%rd9+40];
	max.f64 	%fd67, %fd65, %fd66;
	ld.global.f64 	%fd68, [%rd9+48];
	max.f64 	%fd69, %fd67, %fd68;
	ld.global.f64 	%fd70, [%rd9+56];
	max.f64 	%fd225, %fd69, %fd70;
	add.s32 	%r117, %r117, 16;
	add.s32 	%r116, %r116, 16;
	setp.eq.s32 	%p4, %r117, 0;
	@%p4 bra 	$L__BB3_5;
	bra.uni 	$L__BB3_4;
$L__BB3_5:
	setp.eq.s32 	%p5, %r3, 0;
	@%p5 bra 	$L__BB3_14;
	and.b32  	%r7, %r61, 7;
	setp.lt.u32 	%p6, %r3, 8;
	@%p6 bra 	$L__BB3_8;
	add.s32 	%r67, %r111, %r2;
	mul.wide.s32 	%rd10, %r67, 8;
	add.s64 	%rd11, %rd1, %rd10;
	ld.global.f64 	%fd72, [%rd11];
	max.f64 	%fd73, %fd225, %fd72;
	ld.global.f64 	%fd74, [%rd11+8];
	max.f64 	%fd75, %fd73, %fd74;
	ld.global.f64 	%fd76, [%rd11+16];
	max.f64 	%fd77, %fd75, %fd76;
	ld.global.f64 	%fd78, [%rd11+24];
	max.f64 	%fd79, %fd77, %fd78;
	ld.global.f64 	%fd80, [%rd11+32];
	max.f64 	%fd81, %fd79, %fd80;
	ld.global.f64 	%fd82, [%rd11+40];
	max.f64 	%fd83, %fd81, %fd82;
	ld.global.f64 	%fd84, [%rd11+48];
	max.f64 	%fd85, %fd83, %fd84;
	ld.global.f64 	%fd86, [%rd11+56];
	max.f64 	%fd225, %fd85, %fd86;
	add.s32 	%r111, %r111, 8;
$L__BB3_8:
	setp.eq.s32 	%p7, %r7, 0;
	@%p7 bra 	$L__BB3_14;
	and.b32  	%r10, %r61, 3;
	setp.lt.u32 	%p8, %r7, 4;
	@%p8 bra 	$L__BB3_11;
	add.s32 	%r68, %r111, %r2;
	mul.wide.s32 	%rd12, %r68, 8;
	add.s64 	%rd13, %rd1, %rd12;
	ld.global.f64 	%fd88, [%rd13];
	max.f64 	%fd89, %fd225, %fd88;
	ld.global.f64 	%fd90, [%rd13+8];
	max.f64 	%fd91, %fd89, %fd90;
	ld.global.f64 	%fd92, [%rd13+16];
	max.f64 	%fd93, %fd91, %fd92;
	ld.global.f64 	%fd94, [%rd13+24];
	max.f64 	%fd225, %fd93, %fd94;
	add.s32 	%r111, %r111, 4;
$L__BB3_11:
	setp.eq.s32 	%p9, %r10, 0;
	@%p9 bra 	$L__BB3_14;
	add.s32 	%r115, %r111, %r2;
	neg.s32 	%r114, %r10;
$L__BB3_13:
	.pragma "nounroll";
	mul.wide.s32 	%rd14, %r115, 8;
	add.s64 	%rd15, %rd1, %rd14;
	ld.global.f64 	%fd95, [%rd15];
	max.f64 	%fd225, %fd225, %fd95;
	add.s32 	%r115, %r115, 1;
	add.s32 	%r114, %r114, 1;
	setp.ne.s32 	%p10, %r114, 0;
	@%p10 bra 	$L__BB3_13;
$L__BB3_14:
	setp.lt.s32 	%p11, %r61, 1;
	mov.f64 	%fd230, 0d0000000000000000;
	@%p11 bra 	$L__BB3_29;
	mul.lo.s32 	%r19, %r61, %r1;
	setp.eq.s32 	%p12, %r61, 1;
	mov.f64 	%fd230, 0d0000000000000000;
	mov.b32 	%r118, 0;
	@%p12 bra 	$L__BB3_24;
	and.b32  	%r118, %r61, 2147483646;
	neg.s32 	%r120, %r118;
	add.s64 	%rd3, %rd1, 8;
	mov.f64 	%fd230, 0d0000000000000000;
	mov.u32 	%r119, %r19;
$L__BB3_17:
	mul.wide.s32 	%rd16, %r119, 8;
	add.s64 	%rd6, %rd3, %rd16;
	ld.global.f64 	%fd100, [%rd6+-8];
	sub.f64 	%fd24, %fd100, %fd225;
	fma.rn.f64 	%fd101, %fd24, 0d3FF71547652B82FE, 0d4338000000000000;
	{
	.reg .b32 %temp; 
	mov.b64 	{%r36, %temp}, %fd101;
	}
	mov.f64 	%fd102, 0dC338000000000000;
	add.rn.f64 	%fd103, %fd101, %fd102;
	fma.rn.f64 	%fd104, %fd103, 0dBFE62E42FEFA39EF, %fd24;
	fma.rn.f64 	%fd105, %fd103, 0dBC7ABC9E3B39803F, %fd104;
	fma.rn.f64 	%fd106, %fd105, 0d3E5ADE1569CE2BDF, 0d3E928AF3FCA213EA;
	fma.rn.f64 	%fd107, %fd106, %fd105, 0d3EC71DEE62401315;
	fma.rn.f64 	%fd108, %fd107, %fd105, 0d3EFA01997C89EB71;
	fma.rn.f64 	%fd109, %fd108, %fd105, 0d3F2A01A014761F65;
	fma.rn.f64 	%fd110, %fd109, %fd105, 0d3F56C16C1852B7AF;
	fma.rn.f64 	%fd111, %fd110, %fd105, 0d3F81111111122322;
	fma.rn.f64 	%fd112, %fd111, %fd105, 0d3FA55555555502A1;
	fma.rn.f64 	%fd113, %fd112, %fd105, 0d3FC5555555555511;
	fma.rn.f64 	%fd114, %fd113, %fd105, 0d3FE000000000000B;
	fma.rn.f64 	%fd115, %fd114, %fd105, 0d3FF0000000000000;
	fma.rn.f64 	%fd116, %fd115, %fd105, 0d3FF0000000000000;
	{
	.reg .b32 %temp; 
	mov.b64 	{%r37, %temp}, %fd116;
	}
	{
	.reg .b32 %temp; 
	mov.b64 	{%temp, %r38}, %fd116;
	}
	shl.b32 	%r70, %r36, 20;
	add.s32 	%r71, %r70, %r38;
	mov.b64 	%fd232, {%r37, %r71};
	{
	.reg .b32 %temp; 
	mov.b64 	{%temp, %r72}, %fd24;
	}
	mov.b32 	%f4, %r72;
	abs.f32 	%f2, %f4;
	setp.lt.f32 	%p13, %f2, 0f4086232B;
	@%p13 bra 	$L__BB3_20;
	setp.lt.f64 	%p14, %fd24, 0d0000000000000000;
	add.f64 	%fd117, %fd24, 0d7FF0000000000000;
	selp.f64 	%fd232, 0d0000000000000000, %fd117, %p14;
	setp.geu.f32 	%p15, %f2, 0f40874800;
	@%p15 bra 	$L__BB3_20;
	shr.u32 	%r73, %r36, 31;
	add.s32 	%r74, %r36, %r73;
	shr.s32 	%r75, %r74, 1;
	shl.b32 	%r76, %r75, 20;
	add.s32 	%r77, %r38, %r76;
	mov.b64 	%fd118, {%r37, %r77};
	sub.s32 	%r78, %r36, %r75;
	shl.b32 	%r79, %r78, 20;
	add.s32 	%r80, %r79, 1072693248;
	mov.b32 	%r81, 0;
	mov.b64 	%fd119, {%r81, %r80};
	mul.f64 	%fd232, %fd119, %fd118;
$L__BB3_20:
	st.global.f64 	[%rd6+-8], %fd232;
	add.f64 	%fd29, %fd230, %fd232;
	ld.global.f64 	%fd120, [%rd6];
	sub.f64 	%fd30, %fd120, %fd225;
	fma.rn.f64 	%fd121, %fd30, 0d3FF71547652B82FE, 0d4338000000000000;
	{
	.reg .b32 %temp; 
	mov.b64 	{%r39, %temp}, %fd121;
	}
	mov.f64 	%fd122, 0dC338000000000000;
	add.rn.f64 	%fd123, %fd121, %fd122;
	fma.rn.f64 	%fd124, %fd123, 0dBFE62E42FEFA39EF, %fd30;
	fma.rn.f64 	%fd125, %fd123, 0dBC7ABC9E3B39803F, %fd124;
	fma.rn.f64 	%fd126, %fd125, 0d3E5ADE1569CE2BDF, 0d3E928AF3FCA213EA;
	fma.rn.f64 	%fd127, %fd126, %fd125, 0d3EC71DEE62401315;
	fma.rn.f64 	%fd128, %fd127, %fd125, 0d3EFA01997C89EB71;
	fma.rn.f64 	%fd129, %fd128, %fd125, 0d3F2A01A014761F65;
	fma.rn.f64 	%fd130, %fd129, %fd125, 0d3F56C16C1852B7AF;
	fma.rn.f64 	%fd131, %fd130, %fd125, 0d3F81111111122322;
	fma.rn.f64 	%fd132, %fd131, %fd125, 0d3FA55555555502A1;
	fma.rn.f64 	%fd133, %fd132, %fd125, 0d3FC5555555555511;
	fma.rn.f64 	%fd134, %fd133, %fd125, 0d3FE000000000000B;
	fma.rn.f64 	%fd135, %fd134, %fd125, 0d3FF0000000000000;
	fma.rn.f64 	%fd136, %fd135, %fd125, 0d3FF0000000000000;
	{
	.reg .b32 %temp; 
	mov.b64 	{%r40, %temp}, %fd136;
	}
	{
	.reg .b32 %temp; 
	mov.b64 	{%temp, %r41}, %fd136;
	}
	shl.b32 	%r82, %r39, 20;
	add.s32 	%r83, %r82, %r41;
	mov.b64 	%fd233, {%r40, %r83};
	{
	.reg .b32 %temp; 
	mov.b64 	{%temp, %r84}, %fd30;
	}
	mov.b32 	%f5, %r84;
	abs.f32 	%f3, %f5;
	setp.lt.f32 	%p16, %f3, 0f4086232B;
	@%p16 bra 	$L__BB3_23;
	setp.lt.f64 	%p17, %fd30, 0d0000000000000000;
	add.f64 	%fd137, %fd30, 0d7FF0000000000000;
	selp.f64 	%fd233, 0d0000000000000000, %fd137, %p17;
	setp.geu.f32 	%p18, %f3, 0f40874800;
	@%p18 bra 	$L__BB3_23;
	shr.u32 	%r85, %r39, 31;
	add.s32 	%r86, %r39, %r85;
	shr.s32 	%r87, %r86, 1;
	shl.b32 	%r88, %r87, 20;
	add.s32 	%r89, %r41, %r88;
	mov.b64 	%fd138, {%r40, %r89};
	sub.s32 	%r90, %r39, %r87;
	shl.b32 	%r91, %r90, 20;
	add.s32 	%r92, %r91, 1072693248;
	mov.b32 	%r93, 0;
	mov.b64 	%fd139, {%r93, %r92};
	mul.f64 	%fd233, %fd139, %fd138;
$L__BB3_23:
	st.global.f64 	[%rd6], %fd233;
	add.f64 	%fd230, %fd29, %fd233;
	add.s32 	%r120, %r120, 2;
	add.s32 	%r119, %r119, 2;
	setp.eq.s32 	%p19, %r120, 0;
	@%p19 bra 	$L__BB3_24;
	bra.uni 	$L__BB3_17;
$L__BB3_24:
	and.b32  	%r94, %r61, 1;
	setp.eq.b32 	%p20, %r94, 1;
	not.pred 	%p21, %p20;
	@%p21 bra 	$L__BB3_29;
	add.s32 	%r95, %r118, %r19;
	mul.wide.s32 	%rd17, %r95, 8;
	add.s64 	%rd4, %rd1, %rd17;
	ld.global.f64 	%fd140, [%rd4];
	sub.f64 	%fd16, %fd140, %fd225;
	fma.rn.f64 	%fd141, %fd16, 0d3FF71547652B82FE, 0d4338000000000000;
	{
	.reg .b32 %temp; 
	mov.b64 	{%r27, %temp}, %fd141;
	}
	mov.f64 	%fd142, 0dC338000000000000;
	add.rn.f64 	%fd143, %fd141, %fd142;
	fma.rn.f64 	%fd144, %fd143, 0dBFE62E42FEFA39EF, %fd16;
	fma.rn.f64 	%fd145, %fd143, 0dBC7ABC9E3B39803F, %fd144;
	fma.rn.f64 	%fd146, %fd145, 0d3E5ADE1569CE2BDF, 0d3E928AF3FCA213EA;
	fma.rn.f64 	%fd147, %fd146, %fd145, 0d3EC71DEE62401315;
	fma.rn.f64 	%fd148, %fd147, %fd145, 0d3EFA01997C89EB71;
	fma.rn.f64 	%fd149, %fd148, %fd145, 0d3F2A01A014761F65;
	fma.rn.f64 	%fd150, %fd149, %fd145, 0d3F56C16C1852B7AF;
	fma.rn.f64 	%fd151, %fd150, %fd145, 0d3F81111111122322;
	fma.rn.f64 	%fd152, %fd151, %fd145, 0d3FA55555555502A1;
	fma.rn.f64 	%fd153, %fd152, %fd145, 0d3FC5555555555511;
	fma.rn.f64 	%fd154, %fd153, %fd145, 0d3FE000000000000B;
	fma.rn.f64 	%fd155, %fd154, %fd145, 0d3FF0000000000000;
	fma.rn.f64 	%fd156, %fd155, %fd145, 0d3FF0000000000000;
	{
	.reg .b32 %temp; 
	mov.b64 	{%r28, %temp}, %fd156;
	}
	{
	.reg .b32 %temp; 
	mov.b64 	{%temp, %r29}, %fd156;
	}
	shl.b32 	%r96, %r27, 20;
	add.s32 	%r97, %r96, %r29;
	mov.b64 	%fd229, {%r28, %r97};
	{
	.reg .b32 %temp; 
	mov.b64 	{%temp, %r98}, %fd16;
	}
	mov.b32 	%f6, %r98;
	abs.f32 	%f1, %f6;
	setp.lt.f32 	%p22, %f1, 0f4086232B;
	@%p22 bra 	$L__BB3_28;
	setp.lt.f64 	%p23, %fd16, 0d0000000000000000;
	add.f64 	%fd157, %fd16, 0d7FF0000000000000;
	selp.f64 	%fd229, 0d0000000000000000, %fd157, %p23;
	setp.geu.f32 	%p24, %f1, 0f40874800;
	@%p24 bra 	$L__BB3_28;
	shr.u32 	%r99, %r27, 31;
	add.s32 	%r100, %r27, %r99;
	shr.s32 	%r101, %r100, 1;
	shl.b32 	%r102, %r101, 20;
	add.s32 	%r103, %r29, %r102;
	mov.b64 	%fd158, {%r28, %r103};
	sub.s32 	%r104, %r27, %r101;
	shl.b32 	%r105, %r104, 20;
	add.s32 	%r106, %r105, 1072693248;
	mov.b32 	%r107, 0;
	mov.b64 	%fd159, {%r107, %r106};
	mul.f64 	%fd229, %fd159, %fd158;
$L__BB3_28:
	st.global.f64 	[%rd4], %fd229;
	add.f64 	%fd230, %fd230, %fd229;
$L__BB3_29:
	setp.lt.s32 	%p25, %r61, 1;
	@%p25 bra 	$L__BB3_42;
	mul.lo.s32 	%r30, %r61, %r1;
	and.b32  	%r31, %r61, 15;
	setp.lt.u32 	%p26, %r61, 16;
	mov.b32 	%r123, 0;
	@%p26 bra 	$L__BB3_33;
	and.b32  	%r123, %r61, 2147483632;
	neg.s32 	%r122, %r123;
	add.s64 	%rd5, %rd1, 64;
	mov.u32 	%r121, %r30;
$L__BB3_32:
	.pragma "nounroll";
	mul.wide.s32 	%rd18, %r121, 8;
	add.s64 	%rd19, %rd5, %rd18;
	ld.global.f64 	%fd160, [%rd19+-64];
	div.rn.f64 	%fd161, %fd160, %fd230;
	st.global.f64 	[%rd19+-64], %fd161;
	ld.global.f64 	%fd162, [%rd19+-56];
	div.rn.f64 	%fd163, %fd162, %fd230;
	st.global.f64 	[%rd19+-56], %fd163;
	ld.global.f64 	%fd164, [%rd19+-48];
	div.rn.f64 	%fd165, %fd164, %fd230;
	st.global.f64 	[%rd19+-48], %fd165;
	ld.global.f64 	%fd166, [%rd19+-40];
	div.rn.f64 	%fd167, %fd166, %fd230;
	st.global.f64 	[%rd19+-40], %fd167;
	ld.global.f64 	%fd168, [%rd19+-32];
	div.rn.f64 	%fd169, %fd168, %fd230;
	st.global.f64 	[%rd19+-32], %fd169;
	ld.global.f64 	%fd170, [%rd19+-24];
	div.rn.f64 	%fd171, %fd170, %fd230;
	st.global.f64 	[%rd19+-24], %fd171;
	ld.global.f64 	%fd172, [%rd19+-16];
	div.rn.f64 	%fd173, %fd172, %fd230;
	st.global.f64 	[%rd19+-16], %fd173;
	ld.global.f64 	%fd174, [%rd19+-8];
	div.rn.f64 	%fd175, %fd174, %fd230;
	st.global.f64 	[%rd19+-8], %fd175;
	ld.global.f64 	%fd176, [%rd19];
	div.rn.f64 	%fd177, %fd176, %fd230;
	st.global.f64 	[%rd19], %fd177;
	ld.global.f64 	%fd178, [%rd19+8];
	div.rn.f64 	%fd179, %fd178, %fd230;
	st.global.f64 	[%rd19+8], %fd179;
	ld.global.f64 	%fd180, [%rd19+16];
	div.rn.f64 	%fd181, %fd180, %fd230;
	st.global.f64 	[%rd19+16], %fd181;
	ld.global.f64 	%fd182, [%rd19+24];
	div.rn.f64 	%fd183, %fd182, %fd230;
	st.global.f64 	[%rd19+24], %fd183;
	ld.global.f64 	%fd184, [%rd19+32];
	div.rn.f64 	%fd185, %fd184, %fd230;
	st.global.f64 	[%rd19+32], %fd185;
	ld.global.f64 	%fd186, [%rd19+40];
	div.rn.f64 	%fd187, %fd186, %fd230;
	st.global.f64 	[%rd19+40], %fd187;
	ld.global.f64 	%fd188, [%rd19+48];
	div.rn.f64 	%fd189, %fd188, %fd230;
	st.global.f64 	[%rd19+48], %fd189;
	ld.global.f64 	%fd190, [%rd19+56];
	div.rn.f64 	%fd191, %fd190, %fd230;
	st.global.f64 	[%rd19+56], %fd191;
	add.s32 	%r122, %r122, 16;
	add.s32 	%r121, %r121, 16;
	setp.ne.s32 	%p27, %r122, 0;
	@%p27 bra 	$L__BB3_32;
$L__BB3_33:
	setp.eq.s32 	%p28, %r31, 0;
	@%p28 bra 	$L__BB3_42;
	and.b32  	%r49, %r61, 7;
	setp.lt.u32 	%p29, %r31, 8;
	@%p29 bra 	$L__BB3_36;
	add.s32 	%r109, %r123, %r30;
	mul.wide.s32 	%rd20, %r109, 8;
	add.s64 	%rd21, %rd1, %rd20;
	ld.global.f64 	%fd192, [%rd21];
	div.rn.f64 	%fd193, %fd192, %fd230;
	st.global.f64 	[%rd21], %fd193;
	ld.global.f64 	%fd194, [%rd21+8];
	div.rn.f64 	%fd195, %fd194, %fd230;
	st.global.f64 	[%rd21+8], %fd195;
	ld.global.f64 	%fd196, [%rd21+16];
	div.rn.f64 	%fd197, %fd196, %fd230;
	st.global.f64 	[%rd21+16], %fd197;
	ld.global.f64 	%fd198, [%rd21+24];
	div.rn.f64 	%fd199, %fd198, %fd230;
	st.global.f64 	[%rd21+24], %fd199;
	ld.global.f64 	%fd200, [%rd21+32];
	div.rn.f64 	%fd201, %fd200, %fd230;
	st.global.f64 	[%rd21+32], %fd201;
	ld.global.f64 	%fd202, [%rd21+40];
	div.rn.f64 	%fd203, %fd202, %fd230;
	st.global.f64 	[%rd21+40], %fd203;
	ld.global.f64 	%fd204, [%rd21+48];
	div.rn.f64 	%fd205, %fd204, %fd230;
	st.global.f64 	[%rd21+48], %fd205;
	ld.global.f64 	%fd206, [%rd21+56];
	div.rn.f64 	%fd207, %fd206, %fd230;
	st.global.f64 	[%rd21+56], %fd207;
	add.s32 	%r123, %r123, 8;
$L__BB3_36:
	setp.eq.s32 	%p30, %r49, 0;
	@%p30 bra 	$L__BB3_42;
	and.b32  	%r52, %r61, 3;
	setp.lt.u32 	%p31, %r49, 4;
	@%p31 bra 	$L__BB3_39;
	add.s32 	%r110, %r123, %r30;
	mul.wide.s32 	%rd22, %r110, 8;
	add.s64 	%rd23, %rd1, %rd22;
	ld.global.f64 	%fd208, [%rd23];
	div.rn.f64 	%fd209, %fd208, %fd230;
	st.global.f64 	[%rd23], %fd209;
	ld.global.f64 	%fd210, [%rd23+8];
	div.rn.f64 	%fd211, %fd210, %fd230;
	st.global.f64 	[%rd23+8], %fd211;
	ld.global.f64 	%fd212, [%rd23+16];
	div.rn.f64 	%fd213, %fd212, %fd230;
	st.global.f64 	[%rd23+16], %fd213;
	ld.global.f64 	%fd214, [%rd23+24];
	div.rn.f64 	%fd215, %fd214, %fd230;
	st.global.f64 	[%rd23+24], %fd215;
	add.s32 	%r123, %r123, 4;
$L__BB3_39:
	setp.eq.s32 	%p32, %r52, 0;
	@%p32 bra 	$L__BB3_42;
	add.s32 	%r127, %r123, %r30;
	neg.s32 	%r126, %r52;
$L__BB3_41:
	.pragma "nounroll";
	mul.wide.s32 	%rd24, %r127, 8;
	add.s64 	%rd25, %rd1, %rd24;
	ld.global.f64 	%fd216, [%rd25];
	div.rn.f64 	%fd217, %fd216, %fd230;
	st.global.f64 	[%rd25], %fd217;
	add.s32 	%r127, %r127, 1;
	add.s32 	%r126, %r126, 1;
	setp.ne.s32 	%p33, %r126, 0;
	@%p33 bra 	$L__BB3_41;
$L__BB3_42:
	ret;

}
	// .globl	_Z14update_weightsPdS_di
.visible .entry _Z14update_weightsPdS_di(
	.param .u64 .ptr .align 1 _Z14update_weightsPdS_di_param_0,
	.param .u64 .ptr .align 1 _Z14update_weightsPdS_di_param_1,
	.param .f64 _Z14update_weightsPdS_di_param_2,
	.param .u32 _Z14update_weightsPdS_di_param_3
)
{
	.reg .pred 	%p<2>;
	.reg .b32 	%r<6>;
	.reg .b64 	%rd<8>;
	.reg .b64 	%fd<6>;

	ld.param.u64 	%rd1, [_Z14update_weightsPdS_di_param_0];
	ld.param.u64 	%rd2, [_Z14update_weightsPdS_di_param_1];
	ld.param.f64 	%fd1, [_Z14update_weightsPdS_di_param_2];
	ld.param.u32 	%r2, [_Z14update_weightsPdS_di_param_3];
	mov.u32 	%r3, %ctaid.x;
	mov.u32 	%r4, %ntid.x;
	mov.u32 	%r5, %tid.x;
	mad.lo.s32 	%r1, %r3, %r4, %r5;
	setp.ge.s32 	%p1, %r1, %r2;
	@%p1 bra 	$L__BB4_2;
	cvta.to.global.u64 	%rd3, %rd2;
	cvta.to.global.u64 	%rd4, %rd1;
	mul.wide.s32 	%rd5, %r1, 8;
	add.s64 	%rd6, %rd3, %rd5;
	ld.global.f64 	%fd2, [%rd6];
	mul.f64 	%fd3, %fd1, %fd2;
	add.s64 	%rd7, %rd4, %rd5;
	ld.global.f64 	%fd4, [%rd7];
	sub.f64 	%fd5, %fd4, %fd3;
	st.global.f64 	[%rd7], %fd5;
$L__BB4_2:
	ret;

}
	// .globl	_Z14predict_kernelPdPiii
.visible .entry _Z14predict_kernelPdPiii(
	.param .u64 .ptr .align 1 _Z14predict_kernelPdPiii_param_0,
	.param .u64 .ptr .align 1 _Z14predict_kernelPdPiii_param_1,
	.param .u32 _Z14predict_kernelPdPiii_param_2,
	.param .u32 _Z14predict_kernelPdPiii_param_3
)
{
	.reg .pred 	%p<40>;
	.reg .b32 	%r<112>;
	.reg .b64 	%rd<19>;
	.reg .b64 	%fd<70>;

	ld.param.u64 	%rd4, [_Z14predict_kernelPdPiii_param_0];
	ld.param.u64 	%rd5, [_Z14predict_kernelPdPiii_param_1];
	ld.param.u32 	%r35, [_Z14predict_kernelPdPiii_param_2];
	ld.param.u32 	%r34, [_Z14predict_kernelPdPiii_param_3];
	mov.u32 	%r36, %ctaid.x;
	mov.u32 	%r37, %ntid.x;
	mov.u32 	%r38, %tid.x;
	mad.lo.s32 	%r1, %r36, %r37, %r38;
	setp.ge.s32 	%p1, %r1, %r35;
	@%p1 bra 	$L__BB5_16;
	cvta.to.global.u64 	%rd1, %rd4;
	mul.lo.s32 	%r2, %r34, %r1;
	setp.lt.s32 	%p2, %r34, 2;
	mov.b32 	%r111, 0;
	@%p2 bra 	$L__BB5_15;
	mul.wide.s32 	%rd6, %r2, 8;
	add.s64 	%rd2, %rd1, %rd6;
	ld.global.f64 	%fd67, [%rd2];
	add.s32 	%r3, %r34, -1;
	add.s32 	%r43, %r34, -2;
	and.b32  	%r4, %r3, 15;
	setp.lt.u32 	%p3, %r43, 15;
	mov.b32 	%r111, 0;
	mov.b32 	%r103, 1;
	@%p3 bra 	$L__BB5_6;
	and.b32  	%r5, %r3, -16;
	mov.b32 	%r97, 0;
	mov.u32 	%r111, %r97;
$L__BB5_4:
	.pragma "nounroll";
	add.s32 	%r45, %r97, 1;
	mul.wide.s32 	%rd7, %r45, 8;
	add.s64 	%rd8, %rd2, %rd7;
	ld.global.f64 	%fd11, [%rd8];
	setp.gt.f64 	%p4, %fd11, %fd67;
	selp.f64 	%fd12, %fd11, %fd67, %p4;
	selp.b32 	%r46, %r45, %r111, %p4;
	ld.global.f64 	%fd13, [%rd8+8];
	setp.gt.f64 	%p5, %fd13, %fd12;
	selp.f64 	%fd14, %fd13, %fd12, %p5;
	add.s32 	%r47, %r97, 2;
	selp.b32 	%r48, %r47, %r46, %p5;
	ld.global.f64 	%fd15, [%rd8+16];
	setp.gt.f64 	%p6, %fd15, %fd14;
	selp.f64 	%fd16, %fd15, %fd14, %p6;
	add.s32 	%r49, %r97, 3;
	selp.b32 	%r50, %r49, %r48, %p6;
	ld.global.f64 	%fd17, [%rd8+24];
	setp.gt.f64 	%p7, %fd17, %fd16;
	selp.f64 	%fd18, %fd17, %fd16, %p7;
	add.s32 	%r51, %r97, 4;
	selp.b32 	%r52, %r51, %r50, %p7;
	ld.global.f64 	%fd19, [%rd8+32];
	setp.gt.f64 	%p8, %fd19, %fd18;
	selp.f64 	%fd20, %fd19, %fd18, %p8;
	add.s32 	%r53, %r97, 5;
	selp.b32 	%r54, %r53, %r52, %p8;
	ld.global.f64 	%fd21, [%rd8+40];
	setp.gt.f64 	%p9, %fd21, %fd20;
	selp.f64 	%fd22, %fd21, %fd20, %p9;
	add.s32 	%r55, %r97, 6;
	selp.b32 	%r56, %r55, %r54, %p9;
	ld.global.f64 	%fd23, [%rd8+48];
	setp.gt.f64 	%p10, %fd23, %fd22;
	selp.f64 	%fd24, %fd23, %fd22, %p10;
	add.s32 	%r57, %r97, 7;
	selp.b32 	%r58, %r57, %r56, %p10;
	ld.global.f64 	%fd25, [%rd8+56];
	setp.gt.f64 	%p11, %fd25, %fd24;
	selp.f64 	%fd26, %fd25, %fd24, %p11;
	add.s32 	%r59, %r97, 8;
	selp.b32 	%r60, %r59, %r58, %p11;
	ld.global.f64 	%fd27, [%rd8+64];
	setp.gt.f64 	%p12, %fd27, %fd26;
	selp.f64 	%fd28, %fd27, %fd26, %p12;
	add.s32 	%r61, %r97, 9;
	selp.b32 	%r62, %r61, %r60, %p12;
	ld.global.f64 	%fd29, [%rd8+72];
	setp.gt.f64 	%p13, %fd29, %fd28;
	selp.f64 	%fd30, %fd29, %fd28, %p13;
	add.s32 	%r63, %r97, 10;
	selp.b32 	%r64, %r63, %r62, %p13;
	ld.global.f64 	%fd31, [%rd8+80];
	setp.gt.f64 	%p14, %fd31, %fd30;
	selp.f64 	%fd32, %fd31, %fd30, %p14;
	add.s32 	%r65, %r97, 11;
	selp.b32 	%r66, %r65, %r64, %p14;
	ld.global.f64 	%fd33, [%rd8+88];
	setp.gt.f64 	%p15, %fd33, %fd32;
	selp.f64 	%fd34, %fd33, %fd32, %p15;
	add.s32 	%r67, %r97, 12;
	selp.b32 	%r68, %r67, %r66, %p15;
	ld.global.f64 	%fd35, [%rd8+96];
	setp.gt.f64 	%p16, %fd35, %fd34;
	selp.f64 	%fd36, %fd35, %fd34, %p16;
	add.s32 	%r69, %r97, 13;
	selp.b32 	%r70, %r69, %r68, %p16;
	ld.global.f64 	%fd37, [%rd8+104];
	setp.gt.f64 	%p17, %fd37, %fd36;
	selp.f64 	%fd38, %fd37, %fd36, %p17;
	add.s32 	%r71, %r97, 14;
	selp.b32 	%r72, %r71, %r70, %p17;
	ld.global.f64 	%fd39, [%rd8+112];
	setp.gt.f64 	%p18, %fd39, %fd38;
	selp.f64 	%fd40, %fd39, %fd38, %p18;
	add.s32 	%r73, %r97, 15;
	selp.b32 	%r74, %r73, %r72, %p18;
	ld.global.f64 	%fd41, [%rd8+120];
	setp.gt.f64 	%p19, %fd41, %fd40;
	selp.f64 	%fd67, %fd41, %fd40, %p19;
	add.s32 	%r97, %r97, 16;
	selp.b32 	%r111, %r97, %r74, %p19;
	setp.ne.s32 	%p20, %r97, %r5;
	@%p20 bra 	$L__BB5_4;
	add.s32 	%r103, %r97, 1;
$L__BB5_6:
	setp.eq.s32 	%p21, %r4, 0;
	@%p21 bra 	$L__BB5_15;
	and.b32  	%r14, %r3, 7;
	setp.lt.u32 	%p22, %r4, 8;
	@%p22 bra 	$L__BB5_9;
	mul.wide.s32 	%rd9, %r103, 8;
	add.s64 	%rd10, %rd2, %rd9;
	ld.global.f64 	%fd42, [%rd10];
	setp.gt.f64 	%p23, %fd42, %fd67;
	selp.f64 	%fd43, %fd42, %fd67, %p23;
	selp.b32 	%r76, %r103, %r111, %p23;
	add.s32 	%r77, %r103, 1;
	ld.global.f64 	%fd44, [%rd10+8];
	setp.gt.f64 	%p24, %fd44, %fd43;
	selp.f64 	%fd45, %fd44, %fd43, %p24;
	selp.b32 	%r78, %r77, %r76, %p24;
	add.s32 	%r79, %r103, 2;
	ld.global.f64 	%fd46, [%rd10+16];
	setp.gt.f64 	%p25, %fd46, %fd45;
	selp.f64 	%fd47, %fd46, %fd45, %p25;
	selp.b32 	%r80, %r79, %r78, %p25;
	add.s32 	%r81, %r103, 3;
	ld.global.f64 	%fd48, [%rd10+24];
	setp.gt.f64 	%p26, %fd48, %fd47;
	selp.f64 	%fd49, %fd48, %fd47, %p26;
	selp.b32 	%r82, %r81, %r80, %p26;
	add.s32 	%r83, %r103, 4;
	ld.global.f64 	%fd50, [%rd10+32];
	setp.gt.f64 	%p27, %fd50, %fd49;
	selp.f64 	%fd51, %fd50, %fd49, %p27;
	selp.b32 	%r84, %r83, %r82, %p27;
	add.s32 	%r85, %r103, 5;
	ld.global.f64 	%fd52, [%rd10+40];
	setp.gt.f64 	%p28, %fd52, %fd51;
	selp.f64 	%fd53, %fd52, %fd51, %p28;
	selp.b32 	%r86, %r85, %r84, %p28;
	add.s32 	%r87, %r103, 6;
	ld.global.f64 	%fd54, [%rd10+48];
	setp.gt.f64 	%p29, %fd54, %fd53;
	selp.f64 	%fd55, %fd54, %fd53, %p29;
	selp.b32 	%r88, %r87, %r86, %p29;
	add.s32 	%r89, %r103, 7;
	ld.global.f64 	%fd56, [%rd10+56];
	setp.gt.f64 	%p30, %fd56, %fd55;
	selp.f64 	%fd67, %fd56, %fd55, %p30;
	selp.b32 	%r111, %r89, %r88, %p30;
	add.s32 	%r103, %r103, 8;
$L__BB5_9:
	setp.eq.s32 	%p31, %r14, 0;
	@%p31 bra 	$L__BB5_15;
	and.b32  	%r20, %r3, 3;
	setp.lt.u32 	%p32, %r14, 4;
	@%p32 bra 	$L__BB5_12;
	mul.wide.s32 	%rd11, %r103, 8;
	add.s64 	%rd12, %rd2, %rd11;
	ld.global.f64 	%fd57, [%rd12];
	setp.gt.f64 	%p33, %fd57, %fd67;
	selp.f64 	%fd58, %fd57, %fd67, %p33;
	selp.b32 	%r91, %r103, %r111, %p33;
	add.s32 	%r92, %r103, 1;
	ld.global.f64 	%fd59, [%rd12+8];
	setp.gt.f64 	%p34, %fd59, %fd58;
	selp.f64 	%fd60, %fd59, %fd58, %p34;
	selp.b32 	%r93, %r92, %r91, %p34;
	add.s32 	%r94, %r103, 2;
	ld.global.f64 	%fd61, [%rd12+16];
	setp.gt.f64 	%p35, %fd61, %fd60;
	selp.f64 	%fd62, %fd61, %fd60, %p35;
	selp.b32 	%r95, %r94, %r93, %p35;
	add.s32 	%r96, %r103, 3;
	ld.global.f64 	%fd63, [%rd12+24];
	setp.gt.f64 	%p36, %fd63, %fd62;
	selp.f64 	%fd67, %fd63, %fd62, %p36;
	selp.b32 	%r111, %r96, %r95, %p36;
	add.s32 	%r103, %r103, 4;
$L__BB5_12:
	setp.eq.s32 	%p37, %r20, 0;
	@%p37 bra 	$L__BB5_15;
	neg.s32 	%r108, %r20;
$L__BB5_14:
	.pragma "nounroll";
	mul.wide.s32 	%rd14, %r103, 8;
	add.s64 	%rd15, %rd2, %rd14;
	ld.global.f64 	%fd64, [%rd15];
	setp.gt.f64 	%p38, %fd64, %fd67;
	selp.f64 	%fd67, %fd64, %fd67, %p38;
	selp.b32 	%r111, %r103, %r111, %p38;
	add.s32 	%r103, %r103, 1;
	add.s32 	%r108, %r108, 1;
	setp.ne.s32 	%p39, %r108, 0;
	@%p39 bra 	$L__BB5_14;
$L__BB5_15:
	cvta.to.global.u64 	%rd16, %rd5;
	mul.wide.s32 	%rd17, %r1, 4;
	add.s64 	%rd18, %rd16, %rd17;
	st.global.u32 	[%rd18], %r111;
$L__BB5_16:
	ret;

}


// ===== COMPILED SASS (sm_100) =====

	.target	sm_100

	.elftype	@"ET_EXEC"


//--------------------- .note.nv.tkinfo           --------------------------
	.section	.note.nv.tkinfo,"",@"SHT_NOTE"
	.sectionflags	@"SHF_NOTE_NV_TKINFO"
	.tkinfo
        /*0018*/ 	.word	0x00000002
        /*0030*/ 	.string	""
        /*0030*/ 	.string	"ptxas"
        /*0030*/ 	.string	"Cuda compilation tools, release 13.0, V13.0.88"
        /*0030*/ 	.string	"Build cuda_13.0.r13.0/compiler.36424714_0"
        /*0030*/ 	.string	"-arch sm_100 -m 64 "



//--------------------- .note.nv.cuinfo           --------------------------
	.section	.note.nv.cuinfo,"",@"SHT_NOTE"
	.sectionflags	@"SHF_NOTE_NV_CUINFO"
        /*0018*/ 	.short	0x0002
        /*001a*/ 	.short	0x0064
        /*001c*/ 	.short	0x0082
	.zero		2


//--------------------- .nv.info                  --------------------------
	.section	.nv.info,"",@"SHT_CUDA_INFO"
	.align	4


	//----- nvinfo : EIATTR_REGCOUNT
	.align		4
        /*0000*/ 	.byte	0x04, 0x2f
        /*0002*/ 	.short	(.L_1 - .L_0)
	.align		4
.L_0:
        /*0004*/ 	.word	index@(_Z6matmulPdS_S_iii)
        /*0008*/ 	.word	0x00000020


	//----- nvinfo : EIATTR_FRAME_SIZE
	.align		4
.L_1:
        /*000c*/ 	.byte	0x04, 0x11
        /*000e*/ 	.short	(.L_3 - .L_2)
	.align		4
.L_2:
        /*0010*/ 	.word	index@(_Z6matmulPdS_S_iii)
        /*0014*/ 	.word	0x00000000


	//----- nvinfo : EIATTR_REGCOUNT
	.align		4
.L_3:
        /*0018*/ 	.byte	0x04, 0x2f
        /*001a*/ 	.short	(.L_5 - .L_4)
	.align		4
.L_4:
        /*001c*/ 	.word	index@(_Z15relu_activationPdi)
        /*0020*/ 	.word	0x0000000c


	//----- nvinfo : EIATTR_FRAME_SIZE
	.align		4
.L_5:
        /*0024*/ 	.byte	0x04, 0x11
        /*0026*/ 	.short	(.L_7 - .L_6)
	.align		4
.L_6:
        /*0028*/ 	.word	index@(_Z15relu_activationPdi)
        /*002c*/ 	.word	0x00000000


	//----- nvinfo : EIATTR_REGCOUNT
	.align		4
.L_7:
        /*0030*/ 	.byte	0x04, 0x2f
        /*0032*/ 	.short	(.L_9 - .L_8)
	.align		4
.L_8:
        /*0034*/ 	.word	index@(_Z15relu_derivativePdS_i)
        /*0038*/ 	.word	0x0000000c


	//----- nvinfo : EIATTR_FRAME_SIZE
	.align		4
.L_9:
        /*003c*/ 	.byte	0x04, 0x11
        /*003e*/ 	.short	(.L_11 - .L_10)
	.align		4
.L_10:
        /*0040*/ 	.word	index@(_Z15relu_derivativePdS_i)
        /*0044*/ 	.word	0x00000000


	//----- nvinfo : EIATTR_REGCOUNT
	.align		4
.L_11:
        /*0048*/ 	.byte	0x04, 0x2f
        /*004a*/ 	.short	(.L_13 - .L_12)
	.align		4
.L_12:
        /*004c*/ 	.word	index@(_Z18softmax_activationPdii)
        /*0050*/ 	.word	0x00000020


	//----- nvinfo : EIATTR_FRAME_SIZE
	.align		4
.L_13:
        /*0054*/ 	.byte	0x04, 0x11
        /*0056*/ 	.short	(.L_15 - .L_14)
	.align		4
.L_14:
        /*0058*/ 	.word	index@($__internal_0_$__cuda_sm20_div_rn_f64_full)
        /*005c*/ 	.word	0x00000000


	//----- nvinfo : EIATTR_FRAME_SIZE
	.align		4
.L_15:
        /*0060*/ 	.byte	0x04, 0x11
        /*0062*/ 	.short	(.L_17 - .L_16)
	.align		4
.L_16:
        /*0064*/ 	.word	index@(_Z18softmax_activationPdii)
        /*0068*/ 	.word	0x00000000


	//----- nvinfo : EIATTR_REGCOUNT
	.align		4
.L_17:
        /*006c*/ 	.byte	0x04, 0x2f
        /*006e*/ 	.short	(.L_19 - .L_18)
	.align		4
.L_18:
        /*0070*/ 	.word	index@(_Z14update_weightsPdS_di)
        /*0074*/ 	.word	0x0000000a


	//----- nvinfo : EIATTR_FRAME_SIZE
	.align		4
.L_19:
        /*0078*/ 	.byte	0x04, 0x11
        /*007a*/ 	.short	(.L_21 - .L_20)
	.align		4
.L_20:
        /*007c*/ 	.word	index@(_Z14update_weightsPdS_di)
        /*0080*/ 	.word	0x00000000


	//----- nvinfo : EIATTR_REGCOUNT
	.align		4
.L_21:
        /*0084*/ 	.byte	0x04, 0x2f
        /*0086*/ 	.short	(.L_23 - .L_22)
	.align		4
.L_22:
        /*0088*/ 	.word	index@(_Z14predict_kernelPdPiii)
        /*008c*/ 	.word	0x0000001e


	//----- nvinfo : EIATTR_FRAME_SIZE
	.align		4
.L_23:
        /*0090*/ 	.byte	0x04, 0x11
        /*0092*/ 	.short	(.L_25 - .L_24)
	.align		4
.L_24:
        /*0094*/ 	.word	index@(_Z14predict_kernelPdPiii)
        /*0098*/ 	.word	0x00000000


	//----- nvinfo : EIATTR_MIN_STACK_SIZE
	.align		4
.L_25:
        /*009c*/ 	.byte	0x04, 0x12
        /*009e*/ 	.short	(.L_27 - .L_26)
	.align		4
.L_26:
        /*00a0*/ 	.word	index@(_Z14predict_kernelPdPiii)
        /*00a4*/ 	.word	0x00000000


	//----- nvinfo : EIATTR_MIN_STACK_SIZE
	.align		4
.L_27:
        /*00a8*/ 	.byte	0x04, 0x12
        /*00aa*/ 	.short	(.L_29 - .L_28)
	.align		4
.L_28:
        /*00ac*/ 	.word	index@(_Z14update_weightsPdS_di)
        /*00b0*/ 	.word	0x00000000


	//----- nvinfo : EIATTR_MIN_STACK_SIZE
	.align		4
.L_29:
        /*00b4*/ 	.byte	0x04, 0x12
        /*00b6*/ 	.short	(.L_31 - .L_30)
	.align		4
.L_30:
        /*00b8*/ 	.word	index@(_Z18softmax_activationPdii)
        /*00bc*/ 	.word	0x00000000


	//----- nvinfo : EIATTR_MIN_STACK_SIZE
	.align		4
.L_31:
        /*00c0*/ 	.byte	0x04, 0x12
        /*00c2*/ 	.short	(.L_33 - .L_32)
	.align		4
.L_32:
        /*00c4*/ 	.word	index@(_Z15relu_derivativePdS_i)
        /*00c8*/ 	.word	0x00000000


	//----- nvinfo : EIATTR_MIN_STACK_SIZE
	.align		4
.L_33:
        /*00cc*/ 	.byte	0x04, 0x12
        /*00ce*/ 	.short	(.L_35 - .L_34)
	.align		4
.L_34:
        /*00d0*/ 	.word	index@(_Z15relu_activationPdi)
        /*00d4*/ 	.word	0x00000000


	//----- nvinfo : EIATTR_MIN_STACK_SIZE
	.align		4
.L_35:
        /*00d8*/ 	.byte	0x04, 0x12
        /*00da*/ 	.short	(.L_37 - .L_36)
	.align		4
.L_36:
        /*00dc*/ 	.word	index@(_Z6matmulPdS_S_iii)
        /*00e0*/ 	.word	0x00000000
.L_37:


//--------------------- .nv.compat                --------------------------
	.section	.nv.compat,"",@"SHT_CUDA_COMPAT_INFO"
	.align	4
        /*0000*/ 	.byte	0x02, 0x09, 0x00, 0x00, 0x02, 0x02, 0x01, 0x00, 0x02, 0x05, 0x05, 0x00, 0x03, 0x07, 0x01, 0x01
        /*0010*/ 	.byte	0x02, 0x03, 0x00, 0x00, 0x02, 0x06, 0x01, 0x00, 0x04, 0x0b, 0x08, 0x00, 0x01, 0x00, 0x00, 0x00
        /*0020*/ 	.byte	0x00, 0x00, 0x00, 0x00


//--------------------- .nv.info._Z14predict_kernelPdPiii --------------------------
	.section	.nv.info._Z14predict_kernelPdPiii,"",@"SHT_CUDA_INFO"
	.sectionflags	@""
	.align	4


	//----- nvinfo : EIATTR_CUDA_API_VERSION
	.align		4
        /*0000*/ 	.byte	0x04, 0x37
        /*0002*/ 	.short	(.L_39 - .L_38)
.L_38:
        /*0004*/ 	.word	0x00000082


	//----- nvinfo : EIATTR_KPARAM_INFO
	.align		4
.L_39:
        /*0008*/ 	.byte	0x04, 0x17
        /*000a*/ 	.short	(.L_41 - .L_40)
.L_40:
        /*000c*/ 	.word	0x00000000
        /*0010*/ 	.short	0x0003
        /*0012*/ 	.short	0x0014
        /*0014*/ 	.byte	0x00, 0xf0, 0x11, 0x00


	//----- nvinfo : EIATTR_KPARAM_INFO
	.align		4
.L_41:
        /*0018*/ 	.byte	0x04, 0x17
        /*001a*/ 	.short	(.L_43 - .L_42)
.L_42:
        /*001c*/ 	.word	0x00000000
        /*0020*/ 	.short	0x0002
        /*0022*/ 	.short	0x0010
        /*0024*/ 	.byte	0x00, 0xf0, 0x11, 0x00


	//----- nvinfo : EIATTR_KPARAM_INFO
	.align		4
.L_43:
        /*0028*/ 	.byte	0x04, 0x17
        /*002a*/ 	.short	(.L_45 - .L_44)
.L_44:
        /*002c*/ 	.word	0x00000000
        /*0030*/ 	.short	0x0001
        /*0032*/ 	.short	0x0008
        /*0034*/ 	.byte	0x00, 0xf5, 0x21, 0x00


	//----- nvinfo : EIATTR_KPARAM_INFO
	.align		4
.L_45:
        /*0038*/ 	.byte	0x04, 0x17
        /*003a*/ 	.short	(.L_47 - .L_46)
.L_46:
        /*003c*/ 	.word	0x00000000
        /*0040*/ 	.short	0x0000
        /*0042*/ 	.short	0x0000
        /*0044*/ 	.byte	0x00, 0xf5, 0x21, 0x00


	//----- nvinfo : EIATTR_SPARSE_MMA_MASK
	.align		4
.L_47:
        /*0048*/ 	.byte	0x03, 0x50
        /*004a*/ 	.short	0x0000


	//----- nvinfo : EIATTR_MAXREG_COUNT
	.align		4
        /*004c*/ 	.byte	0x03, 0x1b
        /*004e*/ 	.short	0x00ff


	//----- nvinfo : EIATTR_MERCURY_ISA_VERSION
	.align		4
        /*0050*/ 	.byte	0x03, 0x5f
        /*0052*/ 	.short	0x0101


	//----- nvinfo : EIATTR_VRC_CTA_INIT_COUNT
	.align		4
        /*0054*/ 	.byte	0x02, 0x4a
	.zero		1
	.zero		1


	//----- nvinfo : EIATTR_EXIT_INSTR_OFFSETS
	.align		4
        /*0058*/ 	.byte	0x04, 0x1c
        /*005a*/ 	.short	(.L_49 - .L_48)


	//   ....[0]....
.L_48:
        /*005c*/ 	.word	0x00000070


	//   ....[1]....
        /*0060*/ 	.word	0x00000ca0


	//----- nvinfo : EIATTR_CBANK_PARAM_SIZE
	.align		4
.L_49:
        /*0064*/ 	.byte	0x03, 0x19
        /*0066*/ 	.short	0x0018


	//----- nvinfo : EIATTR_PARAM_CBANK
	.align		4
        /*0068*/ 	.byte	0x04, 0x0a
        /*006a*/ 	.short	(.L_51 - .L_50)
	.align		4
.L_50:
        /*006c*/ 	.word	index@(.nv.constant0._Z14predict_kernelPdPiii)
        /*0070*/ 	.short	0x0380
        /*0072*/ 	.short	0x0018


	//----- nvinfo : EIATTR_SW_WAR
	.align		4
.L_51:
        /*0074*/ 	.byte	0x04, 0x36
        /*0076*/ 	.short	(.L_53 - .L_52)
.L_52:
        /*0078*/ 	.word	0x00000008
.L_53:


//--------------------- .nv.info._Z14update_weightsPdS_di --------------------------
	.section	.nv.info._Z14update_weightsPdS_di,"",@"SHT_CUDA_INFO"
	.sectionflags	@""
	.align	4


	//----- nvinfo : EIATTR_CUDA_API_VERSION
	.align		4
        /*0000*/ 	.byte	0x04, 0x37
        /*0002*/ 	.short	(.L_55 - .L_54)
.L_54:
        /*0004*/ 	.word	0x00000082


	//----- nvinfo : EIATTR_KPARAM_INFO
	.align		4
.L_55:
        /*0008*/ 	.byte	0x04, 0x17
        /*000a*/ 	.short	(.L_57 - .L_56)
.L_56:
        /*000c*/ 	.word	0x00000000
        /*0010*/ 	.short	0x0003
        /*0012*/ 	.short	0x0018
        /*0014*/ 	.byte	0x00, 0xf0, 0x11, 0x00


	//----- nvinfo : EIATTR_KPARAM_INFO
	.align		4
.L_57:
        /*0018*/ 	.byte	0x04, 0x17
        /*001a*/ 	.short	(.L_59 - .L_58)
.L_58:
        /*001c*/ 	.word	0x00000000
        /*0020*/ 	.short	0x0002
        /*0022*/ 	.short	0x0010
        /*0024*/ 	.byte	0x00, 0xf0, 0x21, 0x00


	//----- nvinfo : EIATTR_KPARAM_INFO
	.align		4
.L_59:
        /*0028*/ 	.byte	0x04, 0x17
        /*002a*/ 	.short	(.L_61 - .L_60)
.L_60:
        /*002c*/ 	.word	0x00000000
        /*0030*/ 	.short	0x0001
        /*0032*/ 	.short	0x0008
        /*0034*/ 	.byte	0x00, 0xf5, 0x21, 0x00


	//----- nvinfo : EIATTR_KPARAM_INFO
	.align		4
.L_61:
        /*0038*/ 	.byte	0x04, 0x17
        /*003a*/ 	.short	(.L_63 - .L_62)
.L_62:
        /*003c*/ 	.word	0x00000000
        /*0040*/ 	.short	0x0000
        /*0042*/ 	.short	0x0000
        /*0044*/ 	.byte	0x00, 0xf5, 0x21, 0x00


	//----- nvinfo : EIATTR_SPARSE_MMA_MASK
	.align		4
.L_63:
        /*0048*/ 	.byte	0x03, 0x50
        /*004a*/ 	.short	0x0000


	//----- nvinfo : EIATTR_MAXREG_COUNT
	.align		4
        /*004c*/ 	.byte	0x03, 0x1b
        /*004e*/ 	.short	0x00ff


	//----- nvinfo : EIATTR_MERCURY_ISA_VERSION
	.align		4
        /*0050*/ 	.byte	0x03, 0x5f
        /*0052*/ 	.short	0x0101


	//----- nvinfo : EIATTR_VRC_CTA_INIT_COUNT
	.align		4
        /*0054*/ 	.byte	0x02, 0x4a
	.zero		1
	.zero		1


	//----- nvinfo : EIATTR_EXIT_INSTR_OFFSETS
	.align		4
        /*0058*/ 	.byte	0x04, 0x1c
        /*005a*/ 	.short	(.L_65 - .L_64)


	//   ....[0]....
.L_64:
        /*005c*/ 	.word	0x00000070


	//   ....[1]....
        /*0060*/ 	.word	0x00000120


	//----- nvinfo : EIATTR_CBANK_PARAM_SIZE
	.align		4
.L_65:
        /*0064*/ 	.byte	0x03, 0x19
        /*0066*/ 	.short	0x001c


	//----- nvinfo : EIATTR_PARAM_CBANK
	.align		4
        /*0068*/ 	.byte	0x04, 0x0a
        /*006a*/ 	.short	(.L_67 - .L_66)
	.align		4
.L_66:
        /*006c*/ 	.word	index@(.nv.constant0._Z14update_weightsPdS_di)
        /*0070*/ 	.short	0x0380
        /*0072*/ 	.short	0x001c


	//----- nvinfo : EIATTR_SW_WAR
	.align		4
.L_67:
        /*0074*/ 	.byte	0x04, 0x36
        /*0076*/ 	.short	(.L_69 - .L_68)
.L_68:
        /*0078*/ 	.word	0x00000008
.L_69:


//--------------------- .nv.info._Z18softmax_activationPdii --------------------------
	.section	.nv.info._Z18softmax_activationPdii,"",@"SHT_CUDA_INFO"
	.sectionflags	@""
	.align	4


	//----- nvinfo : EIATTR_CUDA_API_VERSION
	.align		4
        /*0000*/ 	.byte	0x04, 0x37
        /*0002*/ 	.short	(.L_71 - .L_70)
.L_70:
        /*0004*/ 	.word	0x00000082


	//----- nvinfo : EIATTR_KPARAM_INFO
	.align		4
.L_71:
        /*0008*/ 	.byte	0x04, 0x17
        /*000a*/ 	.short	(.L_73 - .L_72)
.L_72:
        /*000c*/ 	.word	0x00000000
        /*0010*/ 	.short	0x0002
        /*0012*/ 	.short	0x000c
        /*0014*/ 	.byte	0x00, 0xf0, 0x11, 0x00


	//----- nvinfo : EIATTR_KPARAM_INFO
	.align		4
.L_73:
        /*0018*/ 	.byte	0x04, 0x17
        /*001a*/ 	.short	(.L_75 - .L_74)
.L_74:
        /*001c*/ 	.word	0x00000000
        /*0020*/ 	.short	0x0001
        /*0022*/ 	.short	0x0008
        /*0024*/ 	.byte	0x00, 0xf0, 0x11, 0x00


	//----- nvinfo : EIATTR_KPARAM_INFO
	.align		4
.L_75:
        /*0028*/ 	.byte	0x04, 0x17
        /*002a*/ 	.short	(.L_77 - .L_76)
.L_76:
        /*002c*/ 	.word	0x00000000
        /*0030*/ 	.short	0x0000
        /*0032*/ 	.short	0x0000
        /*0034*/ 	.byte	0x00, 0xf5, 0x21, 0x00


	//----- nvinfo : EIATTR_SPARSE_MMA_MASK
	.align		4
.L_77:
        /*0038*/ 	.byte	0x03, 0x50
        /*003a*/ 	.short	0x0000


	//----- nvinfo : EIATTR_MAXREG_COUNT
	.align		4
        /*003c*/ 	.byte	0x03, 0x1b
        /*003e*/ 	.short	0x00ff


	//----- nvinfo : EIATTR_MERCURY_ISA_VERSION
	.align		4
        /*0040*/ 	.byte	0x03, 0x5f
        /*0042*/ 	.short	0x0101


	//----- nvinfo : EIATTR_VRC_CTA_INIT_COUNT
	.align		4
        /*0044*/ 	.byte	0x02, 0x4a
	.zero		1
	.zero		1


	//----- nvinfo : EIATTR_EXIT_INSTR_OFFSETS
	.align		4
        /*0048*/ 	.byte	0x04, 0x1c
        /*004a*/ 	.short	(.L_79 - .L_78)


	//   ....[0]....
.L_78:
        /*004c*/ 	.word	0x00000070


	//   ....[1]....
        /*0050*/ 	.word	0x00001ed0


	//   ....[2]....
        /*0054*/ 	.word	0x00003710


	//   ....[3]....
        /*0058*/ 	.word	0x00004330


	//   ....[4]....
        /*005c*/ 	.word	0x00004990


	//   ....[5]....
        /*0060*/ 	.word	0x00004ba0


	//----- nvinfo : EIATTR_CRS_STACK_SIZE
	.align		4
.L_79:
        /*0064*/ 	.byte	0x04, 0x1e
        /*0066*/ 	.short	(.L_81 - .L_80)
.L_80:
        /*0068*/ 	.word	0x00000000


	//----- nvinfo : EIATTR_CBANK_PARAM_SIZE
	.align		4
.L_81:
        /*006c*/ 	.byte	0x03, 0x19
        /*006e*/ 	.short	0x0010


	//----- nvinfo : EIATTR_PARAM_CBANK
	.align		4
        /*0070*/ 	.byte	0x04, 0x0a
        /*0072*/ 	.short	(.L_83 - .L_82)
	.align		4
.L_82:
        /*0074*/ 	.word	index@(.nv.constant0._Z18softmax_activationPdii)
        /*0078*/ 	.short	0x0380
        /*007a*/ 	.short	0x0010


	//----- nvinfo : EIATTR_SW_WAR
	.align		4
.L_83:
        /*007c*/ 	.byte	0x04, 0x36
        /*007e*/ 	.short	(.L_85 - .L_84)
.L_84:
        /*0080*/ 	.word	0x00000008
.L_85:


//--------------------- .nv.info._Z15relu_derivativePdS_i --------------------------
	.section	.nv.info._Z15relu_derivativePdS_i,"",@"SHT_CUDA_INFO"
	.sectionflags	@""
	.align	4


	//----- nvinfo : EIATTR_CUDA_API_VERSION
	.align		4
        /*0000*/ 	.byte	0x04, 0x37
        /*0002*/ 	.short	(.L_87 - .L_86)
.L_86:
        /*0004*/ 	.word	0x00000082


	//----- nvinfo : EIATTR_KPARAM_INFO
	.align		4
.L_87:
        /*0008*/ 	.byte	0x04, 0x17
        /*000a*/ 	.short	(.L_89 - .L_88)
.L_88:
        /*000c*/ 	.word	0x00000000
        /*0010*/ 	.short	0x0002
        /*0012*/ 	.short	0x0010
        /*0014*/ 	.byte	0x00, 0xf0, 0x11, 0x00


	//----- nvinfo : EIATTR_KPARAM_INFO
	.align		4
.L_89:
        /*0018*/ 	.byte	0x04, 0x17
        /*001a*/ 	.short	(.L_91 - .L_90)
.L_90:
        /*001c*/ 	.word	0x00000000
        /*0020*/ 	.short	0x0001
        /*0022*/ 	.short	0x0008
        /*0024*/ 	.byte	0x00, 0xf5, 0x21, 0x00


	//----- nvinfo : EIATTR_KPARAM_INFO
	.align		4
.L_91:
        /*0028*/ 	.byte	0x04, 0x17
        /*002a*/ 	.short	(.L_93 - .L_92)
.L_92:
        /*002c*/ 	.word	0x00000000
        /*0030*/ 	.short	0x0000
        /*0032*/ 	.short	0x0000
        /*0034*/ 	.byte	0x00, 0xf5, 0x21, 0x00


	//----- nvinfo : EIATTR_SPARSE_MMA_MASK
	.align		4
.L_93:
        /*0038*/ 	.byte	0x03, 0x50
        /*003a*/ 	.short	0x0000


	//----- nvinfo : EIATTR_MAXREG_COUNT
	.align		4
        /*003c*/ 	.byte	0x03, 0x1b
        /*003e*/ 	.short	0x00ff


	//----- nvinfo : EIATTR_MERCURY_ISA_VERSION
	.align		4
        /*0040*/ 	.byte	0x03, 0x5f
        /*0042*/ 	.short	0x0101


	//----- nvinfo : EIATTR_VRC_CTA_INIT_COUNT
	.align		4
        /*0044*/ 	.byte	0x02, 0x4a
	.zero		1
	.zero		1


	//----- nvinfo : EIATTR_EXIT_INSTR_OFFSETS
	.align		4
        /*0048*/ 	.byte	0x04, 0x1c
        /*004a*/ 	.short	(.L_95 - .L_94)


	//   ....[0]....
.L_94:
        /*004c*/ 	.word	0x00000070


	//   ....[1]....
        /*0050*/ 	.word	0x00000140


	//----- nvinfo : EIATTR_CBANK_PARAM_SIZE
	.align		4
.L_95:
        /*0054*/ 	.byte	0x03, 0x19
        /*0056*/ 	.short	0x0014


	//----- nvinfo : EIATTR_PARAM_CBANK
	.align		4
        /*0058*/ 	.byte	0x04, 0x0a
        /*005a*/ 	.short	(.L_97 - .L_96)
	.align		4
.L_96:
        /*005c*/ 	.word	index@(.nv.constant0._Z15relu_derivativePdS_i)
        /*0060*/ 	.short	0x0380
        /*0062*/ 	.short	0x0014


	//----- nvinfo : EIATTR_SW_WAR
	.align		4
.L_97:
        /*0064*/ 	.byte	0x04, 0x36
        /*0066*/ 	.short	(.L_99 - .L_98)
.L_98:
        /*0068*/ 	.word	0x00000008
.L_99:


//--------------------- .nv.info._Z15relu_activationPdi --------------------------
	.section	.nv.info._Z15relu_activationPdi,"",@"SHT_CUDA_INFO"
	.sectionflags	@""
	.align	4


	//----- nvinfo : EIATTR_CUDA_API_VERSION
	.align		4
        /*0000*/ 	.byte	0x04, 0x37
        /*0002*/ 	.short	(.L_101 - .L_100)
.L_100:
        /*0004*/ 	.word	0x00000082


	//----- nvinfo : EIATTR_KPARAM_INFO
	.align		4
.L_101:
        /*0008*/ 	.byte	0x04, 0x17
        /*000a*/ 	.short	(.L_103 - .L_102)
.L_102:
        /*000c*/ 	.word	0x00000000
        /*0010*/ 	.short	0x0001
        /*0012*/ 	.short	0x0008
        /*0014*/ 	.byte	0x00, 0xf0, 0x11, 0x00


	//----- nvinfo : EIATTR_KPARAM_INFO
	.align		4
.L_103:
        /*0018*/ 	.byte	0x04, 0x17
        /*001a*/ 	.short	(.L_105 - .L_104)
.L_104:
        /*001c*/ 	.word	0x00000000
        /*0020*/ 	.short	0x0000
        /*0022*/ 	.short	0x0000
        /*0024*/ 	.byte	0x00, 0xf5, 0x21, 0x00


	//----- nvinfo : EIATTR_SPARSE_MMA_MASK
	.align		4
.L_105:
        /*0028*/ 	.byte	0x03, 0x50
        /*002a*/ 	.short	0x0000


	//----- nvinfo : EIATTR_MAXREG_COUNT
	.align		4
        /*002c*/ 	.byte	0x03, 0x1b
        /*002e*/ 	.short	0x00ff


	//----- nvinfo : EIATTR_MERCURY_ISA_VERSION
	.align		4
        /*0030*/ 	.byte	0x03, 0x5f
        /*0032*/ 	.short	0x0101


	//----- nvinfo : EIATTR_VRC_CTA_INIT_COUNT
	.align		4
        /*0034*/ 	.byte	0x02, 0x4a
	.zero		1
	.zero		1


	//----- nvinfo : EIATTR_EXIT_INSTR_OFFSETS
	.align		4
        /*0038*/ 	.byte	0x04, 0x1c
        /*003a*/ 	.short	(.L_107 - .L_106)


	//   ....[0]....
.L_106:
        /*003c*/ 	.word	0x00000070


	//   ....[1]....
        /*0040*/ 	.word	0x00000140


	//----- nvinfo : EIATTR_CBANK_PARAM_SIZE
	.align		4
.L_107:
        /*0044*/ 	.byte	0x03, 0x19
        /*0046*/ 	.short	0x000c


	//----- nvinfo : EIATTR_PARAM_CBANK
	.align		4
        /*0048*/ 	.byte	0x04, 0x0a
        /*004a*/ 	.short	(.L_109 - .L_108)
	.align		4
.L_108:
        /*004c*/ 	.word	index@(.nv.constant0._Z15relu_activationPdi)
        /*0050*/ 	.short	0x0380
        /*0052*/ 	.short	0x000c


	//----- nvinfo : EIATTR_SW_WAR
	.align		4
.L_109:
        /*0054*/ 	.byte	0x04, 0x36
        /*0056*/ 	.short	(.L_111 - .L_110)
.L_110:
        /*0058*/ 	.word	0x00000008
.L_111:


//--------------------- .nv.info._Z6matmulPdS_S_iii --------------------------
	.section	.nv.info._Z6matmulPdS_S_iii,"",@"SHT_CUDA_INFO"
	.sectionflags	@""
	.align	4


	//----- nvinfo : EIATTR_CUDA_API_VERSION
	.align		4
        /*0000*/ 	.byte	0x04, 0x37
        /*0002*/ 	.short	(.L_113 - .L_112)
.L_112:
        /*0004*/ 	.word	0x00000082


	//----- nvinfo : EIATTR_KPARAM_INFO
	.align		4
.L_113:
        /*0008*/ 	.byte	0x04, 0x17
        /*000a*/ 	.short	(.L_115 - .L_114)
.L_114:
        /*000c*/ 	.word	0x00000000
        /*0010*/ 	.short	0x0005
        /*0012*/ 	.short	0x0020
        /*0014*/ 	.byte	0x00, 0xf0, 0x11, 0x00


	//----- nvinfo : EIATTR_KPARAM_INFO
	.align		4
.L_115:
        /*0018*/ 	.byte	0x04, 0x17
        /*001a*/ 	.short	(.L_117 - .L_116)
.L_116:
        /*001c*/ 	.word	0x00000000
        /*0020*/ 	.short	0x0004
        /*0022*/ 	.short	0x001c
        /*0024*/ 	.byte	0x00, 0xf0, 0x11, 0x00


	//----- nvinfo : EIATTR_KPARAM_INFO
	.align		4
.L_117:
        /*0028*/ 	.byte	0x04, 0x17
        /*002a*/ 	.short	(.L_119 - .L_118)
.L_118:
        /*002c*/ 	.word	0x00000000
        /*0030*/ 	.short	0x0003
        /*0032*/ 	.short	0x0018
        /*0034*/ 	.byte	0x00, 0xf0, 0x11, 0x00


	//----- nvinfo : EIATTR_KPARAM_INFO
	.align		4
.L_119:
        /*0038*/ 	.byte	0x04, 0x17
        /*003a*/ 	.short	(.L_121 - .L_120)
.L_120:
        /*003c*/ 	.word	0x00000000
        /*0040*/ 	.short	0x0002
        /*0042*/ 	.short	0x0010
        /*0044*/ 	.byte	0x00, 0xf5, 0x21, 0x00


	//----- nvinfo : EIATTR_KPARAM_INFO
	.align		4
.L_121:
        /*0048*/ 	.byte	0x04, 0x17
        /*004a*/ 	.short	(.L_123 - .L_122)
.L_122:
        /*004c*/ 	.word	0x00000000
        /*0050*/ 	.short	0x0001
        /*0052*/ 	.short	0x0008
        /*0054*/ 	.byte	0x00, 0xf5, 0x21, 0x00


	//----- nvinfo : EIATTR_KPARAM_INFO
	.align		4
.L_123:
        /*0058*/ 	.byte	0x04, 0x17
        /*005a*/ 	.short	(.L_125 - .L_124)
.L_124:
        /*005c*/ 	.word	0x00000000
        /*0060*/ 	.short	0x0000
        /*0062*/ 	.short	0x0000
        /*0064*/ 	.byte	0x00, 0xf5, 0x21, 0x00


	//----- nvinfo : EIATTR_SPARSE_MMA_MASK
	.align		4
.L_125:
        /*0068*/ 	.byte	0x03, 0x50
        /*006a*/ 	.short	0x0000


	//----- nvinfo : EIATTR_MAXREG_COUNT
	.align		4
        /*006c*/ 	.byte	0x03, 0x1b
        /*006e*/ 	.short	0x00ff


	//----- nvinfo : EIATTR_MERCURY_ISA_VERSION
	.align		4
        /*0070*/ 	.byte	0x03, 0x5f
        /*0072*/ 	.short	0x0101


	//----- nvinfo : EIATTR_VRC_CTA_INIT_COUNT
	.align		4
        /*0074*/ 	.byte	0x02, 0x4a
	.zero		1
	.zero		1


	//----- nvinfo : EIATTR_EXIT_INSTR_OFFSETS
	.align		4
        /*0078*/ 	.byte	0x04, 0x1c
        /*007a*/ 	.short	(.L_127 - .L_126)


	//   ....[0]....
.L_126:
        /*007c*/ 	.word	0x000000d0


	//   ....[1]....
        /*0080*/ 	.word	0x000008f0


	//----- nvinfo : EIATTR_CBANK_PARAM_SIZE
	.align		4
.L_127:
        /*0084*/ 	.byte	0x03, 0x19
        /*0086*/ 	.short	0x0024


	//----- nvinfo : EIATTR_PARAM_CBANK
	.align		4
        /*0088*/ 	.byte	0x04, 0x0a
        /*008a*/ 	.short	(.L_129 - .L_128)
	.align		4
.L_128:
        /*008c*/ 	.word	index@(.nv.constant0._Z6matmulPdS_S_iii)
        /*0090*/ 	.short	0x0380
        /*0092*/ 	.short	0x0024


	//----- nvinfo : EIATTR_SW_WAR
	.align		4
.L_129:
        /*0094*/ 	.byte	0x04, 0x36
        /*0096*/ 	.short	(.L_131 - .L_130)
.L_130:
        /*0098*/ 	.word	0x00000008
.L_131:


//--------------------- .nv.callgraph             --------------------------
	.section	.nv.callgraph,"",@"SHT_CUDA_CALLGRAPH"
	.align	4
	.sectionentsize	8
	.align		4
        /*0000*/ 	.word	0x00000000
	.align		4
        /*0004*/ 	.word	0xffffffff
	.align		4
        /*0008*/ 	.word	0x00000000
	.align		4
        /*000c*/ 	.word	0xfffffffe
	.align		4
        /*0010*/ 	.word	0x00000000
	.align		4
        /*0014*/ 	.word	0xfffffffd
	.align		4
        /*0018*/ 	.word	0x00000000
	.align		4
        /*001c*/ 	.word	0xfffffffc


//--------------------- .text._Z14predict_kernelPdPiii --------------------------
	.section	.text._Z14predict_kernelPdPiii,"ax",@progbits
	.align	128
        .global         _Z14predict_kernelPdPiii
        .type           _Z14predict_kernelPdPiii,@function
        .size           _Z14predict_kernelPdPiii,(.L_x_100 - _Z14predict_kernelPdPiii)
        .other          _Z14predict_kernelPdPiii,@"STO_CUDA_ENTRY STV_DEFAULT"
_Z14predict_kernelPdPiii:
.text._Z14predict_kernelPdPiii:
[----:B------:R-:W-:Y:S01]  /*0000*/  LDC R1, c[0x0][0x37c] ;  /* 0x0000df00ff017b82 */ /* 0x000fe20000000800 */
[----:B------:R-:W0:Y:S07]  /*0010*/  S2R R3, SR_TID.X ;  /* 0x0000000000037919 */ /* 0x000e2e0000002100 */
[----:B------:R-:W0:Y:S01]  /*0020*/  S2UR UR4, SR_CTAID.X ;  /* 0x00000000000479c3 */ /* 0x000e220000002500 */
[----:B------:R-:W1:Y:S07]  /*0030*/  LDCU UR5, c[0x0][0x390] ;  /* 0x00007200ff0577ac */ /* 0x000e6e0008000800 */
[----:B------:R-:W0:Y:S02]  /*0040*/  LDC R0, c[0x0][0x360] ;  /* 0x0000d800ff007b82 */ /* 0x000e240000000800 */
[----:B0-----:R-:W-:-:S05]  /*0050*/  IMAD R0, R0, UR4, R3 ;  /* 0x0000000400007c24 */ /* 0x001fca000f8e0203 */
[----:B-1----:R-:W-:-:S13]  /*0060*/  ISETP.GE.AND P0, PT, R0, UR5, PT ;  /* 0x0000000500007c0c */ /* 0x002fda000bf06270 */
[----:B------:R-:W-:Y:S05]  /*0070*/  @P0 EXIT ;  /* 0x000000000000094d */ /* 0x000fea0003800000 */
[----:B------:R-:W0:Y:S01]  /*0080*/  LDCU UR5, c[0x0][0x394] ;  /* 0x00007280ff0577ac */ /* 0x000e220008000800 */
[----:B------:R-:W-:Y:S01]  /*0090*/  IMAD.MOV.U32 R2, RZ, RZ, RZ ;  /* 0x000000ffff027224 */ /* 0x000fe200078e00ff */
[----:B------:R-:W1:Y:S01]  /*00a0*/  LDCU.64 UR8, c[0x0][0x358] ;  /* 0x00006b00ff0877ac */ /* 0x000e620008000a00 */
[----:B0-----:R-:W-:-:S09]  /*00b0*/  UISETP.GE.AND UP0, UPT, UR5, 0x2, UPT ;  /* 0x000000020500788c */ /* 0x001fd2000bf06270 */
[----:B-1----:R-:W-:Y:S05]  /*00c0*/  BRA.U !UP0, `(.L_x_0) ;  /* 0x0000000908e87547 */ /* 0x002fea000b800000 */
[----:B------:R-:W0:Y:S01]  /*00d0*/  LDC.64 R4, c[0x0][0x380] ;  /* 0x0000e000ff047b82 */ /* 0x000e220000000a00 */
[----:B------:R-:W-:-:S04]  /*00e0*/  IMAD R3, R0, UR5, RZ ;  /* 0x0000000500037c24 */ /* 0x000fc8000f8e02ff */
[----:B0-----:R-:W-:-:S05]  /*00f0*/  IMAD.WIDE R4, R3, 0x8, R4 ;  /* 0x0000000803047825 */ /* 0x001fca00078e0204 */
[----:B------:R0:W5:Y:S01]  /*0100*/  LDG.E.64 R10, desc[UR8][R4.64] ;  /* 0x00000008040a7981 */ /* 0x000162000c1e1b00 */
[----:B------:R-:W-:Y:S01]  /*0110*/  UIADD3 UR4, UPT, UPT, UR5, -0x1, URZ ;  /* 0xffffffff05047890 */ /* 0x000fe2000fffe0ff */
[----:B------:R-:W-:Y:S01]  /*0120*/  IMAD.MOV.U32 R2, RZ, RZ, RZ ;  /* 0x000000ffff027224 */ /* 0x000fe200078e00ff */
[----:B------:R-:W-:Y:S01]  /*0130*/  UIADD3 UR5, UPT, UPT, UR5, -0x2, URZ ;  /* 0xfffffffe05057890 */ /* 0x000fe2000fffe0ff */
[----:B------:R-:W-:Y:S01]  /*0140*/  IMAD.MOV.U32 R3, RZ, RZ, 0x1 ;  /* 0x00000001ff037424 */ /* 0x000fe200078e00ff */
[----:B------:R-:W-:Y:S02]  /*0150*/  ULOP3.LUT UR6, UR4, 0xf, URZ, 0xc0, !UPT ;  /* 0x0000000f04067892 */ /* 0x000fe4000f8ec0ff */
[----:B------:R-:W-:-:S09]  /*0160*/  UISETP.GE.U32.AND UP0, UPT, UR5, 0xf, UPT ;  /* 0x0000000f0500788c */ /* 0x000fd2000bf06070 */
[----:B0-----:R-:W-:Y:S05]  /*0170*/  BRA.U !UP0, `(.L_x_1) ;  /* 0x0000000508607547 */ /* 0x001fea000b800000 */
[----:B------:R-:W-:Y:S01]  /*0180*/  CS2R R2, SRZ ;  /* 0x0000000000027805 */ /* 0x000fe2000001ff00 */
[----:B------:R-:W-:-:S12]  /*0190*/  ULOP3.LUT UR5, UR4, 0xfffffff0, URZ, 0xc0, !UPT ;  /* 0xfffffff004057892 */ /* 0x000fd8000f8ec0ff */
.L_x_2:
[----:B------:R-:W-:-:S04]  /*01a0*/  VIADD R27, R3, 0x1 ;  /* 0x00000001031b7836 */ /* 0x000fc80000000000 */
[----:B------:R-:W-:-:S05]  /*01b0*/  IMAD.WIDE R6, R27, 0x8, R4 ;  /* 0x000000081b067825 */ /* 0x000fca00078e0204 */
[----:B------:R-:W2:Y:S04]  /*01c0*/  LDG.E.64 R12, desc[UR8][R6.64] ;  /* 0x00000008060c7981 */ /* 0x000ea8000c1e1b00 */
[----:B------:R-:W3:Y:S04]  /*01d0*/  LDG.E.64 R16, desc[UR8][R6.64+0x8] ;  /* 0x0000080806107981 */ /* 0x000ee8000c1e1b00 */
[----:B------:R-:W4:Y:S04]  /*01e0*/  LDG.E.64 R18, desc[UR8][R6.64+0x10] ;  /* 0x0000100806127981 */ /* 0x000f28000c1e1b00 */
[----:B------:R-:W4:Y:S04]  /*01f0*/  LDG.E.64 R20, desc[UR8][R6.64+0x18] ;  /* 0x0000180806147981 */ /* 0x000f28000c1e1b00 */
[----:B------:R-:W4:Y:S04]  /*0200*/  LDG.E.64 R22, desc[UR8][R6.64+0x20] ;  /* 0x0000200806167981 */ /* 0x000f28000c1e1b00 */
[----:B------:R-:W4:Y:S04]  /*0210*/  LDG.E.64 R24, desc[UR8][R6.64+0x28] ;  /* 0x0000280806187981 */ /* 0x000f28000c1e1b00 */
[----:B------:R-:W4:Y:S01]  /*0220*/  LDG.E.64 R8, desc[UR8][R6.64+0x30] ;  /* 0x0000300806087981 */ /* 0x000f22000c1e1b00 */
[----:B--2--5:R-:W-:-:S06]  /*0230*/  DSETP.GT.AND P4, PT, R12, R10, PT ;  /* 0x0000000a0c00722a */ /* 0x024fcc0003f84000 */
[----:B------:R-:W-:Y:S02]  /*0240*/  FSEL R14, R12, R10, P4 ;  /* 0x0000000a0c0e7208 */ /* 0x000fe40002000000 */
[----:B------:R-:W-:Y:S02]  /*0250*/  FSEL R15, R13, R11, P4 ;  /* 0x0000000b0d0f7208 */ /* 0x000fe40002000000 */
[----:B------:R-:W2:Y:S04]  /*0260*/  LDG.E.64 R10, desc[UR8][R6.64+0x38] ;  /* 0x00003808060a7981 */ /* 0x000ea8000c1e1b00 */
[----:B------:R-:W2:Y:S01]  /*0270*/  LDG.E.64 R12, desc[UR8][R6.64+0x40] ;  /* 0x00004008060c7981 */ /* 0x000ea2000c1e1b00 */
[----:B---3--:R-:W-:-:S06]  /*0280*/  DSETP.GT.AND P1, PT, R16, R14, PT ;  /* 0x0000000e1000722a */ /* 0x008fcc0003f24000 */
[----:B------:R-:W-:Y:S02]  /*0290*/  FSEL R16, R16, R14, P1 ;  /* 0x0000000e10107208 */ /* 0x000fe40000800000 */
[----:B------:R-:W-:Y:S02]  /*02a0*/  FSEL R17, R17, R15, P1 ;  /* 0x0000000f11117208 */ /* 0x000fe40000800000 */
[----:B------:R-:W3:Y:S04]  /*02b0*/  LDG.E.64 R14, desc[UR8][R6.64+0x48] ;  /* 0x00004808060e7981 */ /* 0x000ee8000c1e1b00 */
[----:B----4-:R-:W-:-:S06]  /*02c0*/  DSETP.GT.AND P3, PT, R18, R16, PT ;  /* 0x000000101200722a */ /* 0x010fcc0003f64000 */
[----:B------:R-:W-:Y:S02]  /*02d0*/  FSEL R18, R18, R16, P3 ;  /* 0x0000001012127208 */ /* 0x000fe40001800000 */
[----:B------:R-:W-:Y:S02]  /*02e0*/  FSEL R19, R19, R17, P3 ;  /* 0x0000001113137208 */ /* 0x000fe40001800000 */
[----:B------:R-:W4:Y:S04]  /*02f0*/  LDG.E.64 R16, desc[UR8][R6.64+0x50] ;  /* 0x0000500806107981 */ /* 0x000f28000c1e1b00 */
[----:B------:R-:W-:-:S06]  /*0300*/  DSETP.GT.AND P6, PT, R20, R18, PT ;  /* 0x000000121400722a */ /* 0x000fcc0003fc4000 */
        /* <DEDUP_REMOVED lines=14> */
[----:B------:R-:W4:Y:S01]  /*03f0*/  LDG.E.64 R22, desc[UR8][R6.64+0x70] ;  /* 0x0000700806167981 */ /* 0x000f22000c1e1b00 */
[----:B------:R-:W-:-:S03]  /*0400*/  SEL R2, R27, R2, P4 ;  /* 0x000000021b027207 */ /* 0x000fc60002000000 */
[----:B------:R0:W4:Y:S01]  /*0410*/  LDG.E.64 R26, desc[UR8][R6.64+0x78] ;  /* 0x00007808061a7981 */ /* 0x000122000c1e1b00 */
[C---:B------:R-:W-:Y:S02]  /*0420*/  @P1 VIADD R2, R3.reuse, 0x2 ;  /* 0x0000000203021836 */ /* 0x040fe40000000000 */
[C---:B------:R-:W-:Y:S02]  /*0430*/  @P3 VIADD R2, R3.reuse, 0x3 ;  /* 0x0000000303023836 */ /* 0x040fe40000000000 */
[C---:B------:R-:W-:Y:S02]  /*0440*/  @P6 VIADD R2, R3.reuse, 0x4 ;  /* 0x0000000403026836 */ /* 0x040fe40000000000 */
[C---:B------:R-:W-:Y:S02]  /*0450*/  @P5 VIADD R2, R3.reuse, 0x5 ;  /* 0x0000000503025836 */ /* 0x040fe40000000000 */
[C---:B------:R-:W-:Y:S02]  /*0460*/  @P0 VIADD R2, R3.reuse, 0x6 ;  /* 0x0000000603020836 */ /* 0x040fe40000000000 */
[----:B------:R-:W-:Y:S01]  /*0470*/  @P2 VIADD R2, R3, 0x7 ;  /* 0x0000000703022836 */ /* 0x000fe20000000000 */
[----:B--2---:R-:W-:-:S06]  /*0480*/  DSETP.GT.AND P4, PT, R10, R8, PT ;  /* 0x000000080a00722a */ /* 0x004fcc0003f84000 */
[----:B------:R-:W-:Y:S02]  /*0490*/  FSEL R8, R10, R8, P4 ;  /* 0x000000080a087208 */ /* 0x000fe40002000000 */
[----:B------:R-:W-:-:S06]  /*04a0*/  FSEL R9, R11, R9, P4 ;  /* 0x000000090b097208 */ /* 0x000fcc0002000000 */
[----:B------:R-:W-:-:S06]  /*04b0*/  DSETP.GT.AND P1, PT, R12, R8, PT ;  /* 0x000000080c00722a */ /* 0x000fcc0003f24000 */
[----:B------:R-:W-:Y:S02]  /*04c0*/  FSEL R8, R12, R8, P1 ;  /* 0x000000080c087208 */ /* 0x000fe40000800000 */
[----:B------:R-:W-:-:S06]  /*04d0*/  FSEL R9, R13, R9, P1 ;  /* 0x000000090d097208 */ /* 0x000fcc0000800000 */
[----:B---3--:R-:W-:-:S06]  /*04e0*/  DSETP.GT.AND P3, PT, R14, R8, PT ;  /* 0x000000080e00722a */ /* 0x008fcc0003f64000 */
[----:B------:R-:W-:Y:S02]  /*04f0*/  FSEL R8, R14, R8, P3 ;  /* 0x000000080e087208 */ /* 0x000fe40001800000 */
[----:B------:R-:W-:-:S06]  /*0500*/  FSEL R9, R15, R9, P3 ;  /* 0x000000090f097208 */ /* 0x000fcc0001800000 */
[----:B----4-:R-:W-:-:S06]  /*0510*/  DSETP.GT.AND P6, PT, R16, R8, PT ;  /* 0x000000081000722a */ /* 0x010fcc0003fc4000 */
[----:B0-----:R-:W-:Y:S02]  /*0520*/  FSEL R6, R16, R8, P6 ;  /* 0x0000000810067208 */ /* 0x001fe40003000000 */
[----:B------:R-:W-:-:S06]  /*0530*/  FSEL R7, R17, R9, P6 ;  /* 0x0000000911077208 */ /* 0x000fcc0003000000 */
[----:B------:R-:W-:-:S06]  /*0540*/  DSETP.GT.AND P5, PT, R18, R6, PT ;  /* 0x000000061200722a */ /* 0x000fcc0003fa4000 */
[----:B------:R-:W-:Y:S02]  /*0550*/  FSEL R6, R18, R6, P5 ;  /* 0x0000000612067208 */ /* 0x000fe40002800000 */
[----:B------:R-:W-:-:S06]  /*0560*/  FSEL R7, R19, R7, P5 ;  /* 0x0000000713077208 */ /* 0x000fcc0002800000 */
[----:B------:R-:W-:-:S06]  /*0570*/  DSETP.GT.AND P0, PT, R20, R6, PT ;  /* 0x000000061400722a */ /* 0x000fcc0003f04000 */
[----:B------:R-:W-:Y:S02]  /*0580*/  FSEL R6, R20, R6, P0 ;  /* 0x0000000614067208 */ /* 0x000fe40000000000 */
[----:B------:R-:W-:-:S06]  /*0590*/  FSEL R7, R21, R7, P0 ;  /* 0x0000000715077208 */ /* 0x000fcc0000000000 */
[----:B------:R-:W-:Y:S01]  /*05a0*/  DSETP.GT.AND P2, PT, R24, R6, PT ;  /* 0x000000061800722a */ /* 0x000fe20003f44000 */
[----:B------:R-:W-:-:S05]  /*05b0*/  @P4 VIADD R2, R3, 0x8 ;  /* 0x0000000803024836 */ /* 0x000fca0000000000 */
[----:B------:R-:W-:Y:S02]  /*05c0*/  FSEL R6, R24, R6, P2 ;  /* 0x0000000618067208 */ /* 0x000fe40001000000 */
[----:B------:R-:W-:Y:S01]  /*05d0*/  FSEL R7, R25, R7, P2 ;  /* 0x0000000719077208 */ /* 0x000fe20001000000 */
[----:B------:R-:W-:-:S05]  /*05e0*/  @P1 VIADD R2, R3, 0x9 ;  /* 0x0000000903021836 */ /* 0x000fca0000000000 */
[----:B------:R-:W-:Y:S01]  /*05f0*/  DSETP.GT.AND P1, PT, R22, R6, PT ;  /* 0x000000061600722a */ /* 0x000fe20003f24000 */
[C---:B------:R-:W-:Y:S02]  /*0600*/  @P3 VIADD R2, R3.reuse, 0xa ;  /* 0x0000000a03023836 */ /* 0x040fe40000000000 */
[C---:B------:R-:W-:Y:S02]  /*0610*/  @P6 VIADD R2, R3.reuse, 0xb ;  /* 0x0000000b03026836 */ /* 0x040fe40000000000 */
[C---:B------:R-:W-:Y:S02]  /*0620*/  @P5 VIADD R2, R3.reuse, 0xc ;  /* 0x0000000c03025836 */ /* 0x040fe40000000000 */
[C---:B------:R-:W-:Y:S02]  /*0630*/  @P0 VIADD R2, R3.reuse, 0xd ;  /* 0x0000000d03020836 */ /* 0x040fe40000000000 */
[----:B------:R-:W-:-:S05]  /*0640*/  @P2 VIADD R2, R3, 0xe ;  /* 0x0000000e03022836 */ /* 0x000fca0000000000 */
[C---:B------:R-:W-:Y:S02]  /*0650*/  @P1 VIADD R2, R3.reuse, 0xf ;  /* 0x0000000f03021836 */ /* 0x040fe40000000000 */
[----:B------:R-:W-:Y:S01]  /*0660*/  VIADD R3, R3, 0x10 ;  /* 0x0000001003037836 */ /* 0x000fe20000000000 */
[----:B------:R-:W-:Y:S02]  /*0670*/  FSEL R6, R22, R6, P1 ;  /* 0x0000000616067208 */ /* 0x000fe40000800000 */
[----:B------:R-:W-:Y:S02]  /*0680*/  FSEL R7, R23, R7, P1 ;  /* 0x0000000717077208 */ /* 0x000fe40000800000 */
[----:B------:R-:W-:-:S04]  /*0690*/  ISETP.NE.AND P1, PT, R3, UR5, PT ;  /* 0x0000000503007c0c */ /* 0x000fc8000bf25270 */
[----:B------:R-:W-:-:S06]  /*06a0*/  DSETP.GT.AND P0, PT, R26, R6, PT ;  /* 0x000000061a00722a */ /* 0x000fcc0003f04000 */
[----:B------:R-:W-:Y:S02]  /*06b0*/  FSEL R10, R26, R6, P0 ;  /* 0x000000061a0a7208 */ /* 0x000fe40000000000 */
[----:B------:R-:W-:Y:S02]  /*06c0*/  FSEL R11, R27, R7, P0 ;  /* 0x000000071b0b7208 */ /* 0x000fe40000000000 */
[----:B------:R-:W-:Y:S01]  /*06d0*/  SEL R2, R3, R2, P0 ;  /* 0x0000000203027207 */ /* 0x000fe20000000000 */
[----:B------:R-:W-:Y:S06]  /*06e0*/  @P1 BRA `(.L_x_2) ;  /* 0xfffffff800ac1947 */ /* 0x000fec000383ffff */
[----:B------:R-:W-:-:S07]  /*06f0*/  VIADD R3, R3, 0x1 ;  /* 0x0000000103037836 */ /* 0x000fce0000000000 */
.L_x_1:
[----:B------:R-:W-:-:S09]  /*0700*/  UISETP.NE.AND UP0, UPT, UR6, URZ, UPT ;  /* 0x000000ff0600728c */ /* 0x000fd2000bf05270 */
[----:B------:R-:W-:Y:S05]  /*0710*/  BRA.U !UP0, `(.L_x_0) ;  /* 0x0000000508547547 */ /* 0x000fea000b800000 */
[----:B------:R-:W-:Y:S02]  /*0720*/  UISETP.GE.U32.AND UP0, UPT, UR6, 0x8, UPT ;  /* 0x000000080600788c */ /* 0x000fe4000bf06070 */
[----:B------:R-:W-:-:S04]  /*0730*/  ULOP3.LUT UR5, UR4, 0x7, URZ, 0xc0, !UPT ;  /* 0x0000000704057892 */ /* 0x000fc8000f8ec0ff */
[----:B------:R-:W-:-:S03]  /*0740*/  UISETP.NE.AND UP1, UPT, UR5, URZ, UPT ;  /* 0x000000ff0500728c */ /* 0x000fc6000bf25270 */
[----:B------:R-:W-:Y:S08]  /*0750*/  BRA.U !UP0, `(.L_x_3) ;  /* 0x0000000108a87547 */ /* 0x000ff0000b800000 */
[----:B------:R-:W-:-:S05]  /*0760*/  IMAD.WIDE R22, R3, 0x8, R4 ;  /* 0x0000000803167825 */ /* 0x000fca00078e0204 */
[----:B------:R-:W2:Y:S04]  /*0770*/  LDG.E.64 R24, desc[UR8][R22.64] ;  /* 0x0000000816187981 */ /* 0x000ea8000c1e1b00 */
[----:B------:R-:W3:Y:S04]  /*0780*/  LDG.E.64 R18, desc[UR8][R22.64+0x8] ;  /* 0x0000080816127981 */ /* 0x000ee8000c1e1b00 */
[----:B------:R-:W4:Y:S04]  /*0790*/  LDG.E.64 R16, desc[UR8][R22.64+0x10] ;  /* 0x0000100816107981 */ /* 0x000f28000c1e1b00 */
        /* <DEDUP_REMOVED lines=8> */
[----:B------:R-:W-:-:S04]  /*0820*/  SEL R2, R3, R2, P2 ;  /* 0x0000000203027207 */ /* 0x000fc80001000000 */
[----:B---3--:R-:W-:-:S06]  /*0830*/  DSETP.GT.AND P3, PT, R18, R10, PT ;  /* 0x0000000a1200722a */ /* 0x008fcc0003f64000 */
[----:B------:R-:W-:Y:S02]  /*0840*/  FSEL R10, R18, R10, P3 ;  /* 0x0000000a120a7208 */ /* 0x000fe40001800000 */
[----:B------:R-:W-:-:S06]  /*0850*/  FSEL R11, R19, R11, P3 ;  /* 0x0000000b130b7208 */ /* 0x000fcc0001800000 */
[----:B----4-:R-:W-:Y:S01]  /*0860*/  DSETP.GT.AND P4, PT, R16, R10, PT ;  /* 0x0000000a1000722a */ /* 0x010fe20003f84000 */
[----:B------:R-:W-:-:S05]  /*0870*/  @P3 VIADD R2, R3, 0x1 ;  /* 0x0000000103023836 */ /* 0x000fca0000000000 */
[----:B------:R-:W-:Y:S02]  /*0880*/  FSEL R10, R16, R10, P4 ;  /* 0x0000000a100a7208 */ /* 0x000fe40002000000 */
[----:B------:R-:W-:-:S06]  /*0890*/  FSEL R11, R17, R11, P4 ;  /* 0x0000000b110b7208 */ /* 0x000fcc0002000000 */
[----:B------:R-:W-:Y:S01]  /*08a0*/  DSETP.GT.AND P5, PT, R14, R10, PT ;  /* 0x0000000a0e00722a */ /* 0x000fe20003fa4000 */
        /* <DEDUP_REMOVED lines=19> */
[C---:B------:R-:W-:Y:S02]  /*09e0*/  @P3 VIADD R2, R3.reuse, 0x7 ;  /* 0x0000000703023836 */ /* 0x040fe40000000000 */
[----:B------:R-:W-:-:S07]  /*09f0*/  VIADD R3, R3, 0x8 ;  /* 0x0000000803037836 */ /* 0x000fce0000000000 */
.L_x_3:
        /* <DEDUP_REMOVED lines=27> */
.L_x_4:
[----:B------:R-:W-:Y:S05]  /*0bb0*/  BRA.U !UP1, `(.L_x_0) ;  /* 0x00000001092c7547 */ /* 0x000fea000b800000 */
[----:B------:R-:W-:-:S12]  /*0bc0*/  UIADD3 UR4, UPT, UPT, -UR4, URZ, URZ ;  /* 0x000000ff04047290 */ /* 0x000fd8000fffe1ff */
.L_x_5:
[----:B------:R-:W-:-:S06]  /*0bd0*/  IMAD.WIDE R6, R3, 0x8, R4 ;  /* 0x0000000803067825 */ /* 0x000fcc00078e0204 */
[----:B------:R-:W2:Y:S01]  /*0be0*/  LDG.E.64 R6, desc[UR8][R6.64] ;  /* 0x0000000806067981 */ /* 0x000ea2000c1e1b00 */
[----:B------:R-:W-:-:S04]  /*0bf0*/  UIADD3 UR4, UPT, UPT, UR4, 0x1, URZ ;  /* 0x0000000104047890 */ /* 0x000fc8000fffe0ff */
[----:B------:R-:W-:Y:S01]  /*0c00*/  UISETP.NE.AND UP0, UPT, UR4, URZ, UPT ;  /* 0x000000ff0400728c */ /* 0x000fe2000bf05270 */
[----:B--2--5:R-:W-:-:S06]  /*0c10*/  DSETP.GT.AND P0, PT, R6, R10, PT ;  /* 0x0000000a0600722a */ /* 0x024fcc0003f04000 */
[C---:B------:R-:W-:Y:S01]  /*0c20*/  SEL R2, R3.reuse, R2, P0 ;  /* 0x0000000203027207 */ /* 0x040fe20000000000 */
[----:B------:R-:W-:Y:S01]  /*0c30*/  VIADD R3, R3, 0x1 ;  /* 0x0000000103037836 */ /* 0x000fe20000000000 */
[----:B------:R-:W-:Y:S02]  /*0c40*/  FSEL R10, R6, R10, P0 ;  /* 0x0000000a060a7208 */ /* 0x000fe40000000000 */
[----:B------:R-:W-:Y:S01]  /*0c50*/  FSEL R11, R7, R11, P0 ;  /* 0x0000000b070b7208 */ /* 0x000fe20000000000 */
[----:B------:R-:W-:Y:S06]  /*0c60*/  BRA.U UP0, `(.L_x_5) ;  /* 0xfffffffd00d87547 */ /* 0x000fec000b83ffff */
.L_x_0:
[----:B------:R-:W0:Y:S02]  /*0c70*/  LDC.64 R4, c[0x0][0x388] ;  /* 0x0000e200ff047b82 */ /* 0x000e240000000a00 */
[----:B0-----:R-:W-:-:S05]  /*0c80*/  IMAD.WIDE R4, R0, 0x4, R4 ;  /* 0x0000000400047825 */ /* 0x001fca00078e0204 */
[----:B------:R-:W-:Y:S01]  /*0c90*/  STG.E desc[UR8][R4.64], R2 ;  /* 0x0000000204007986 */ /* 0x000fe2000c101908 */
[----:B------:R-:W-:Y:S05]  /*0ca0*/  EXIT ;  /* 0x000000000000794d */ /* 0x000fea0003800000 */
.L_x_6:
[----:B------:R-:W-:-:S00]  /*0cb0*/  BRA `(.L_x_6) ;  /* 0xfffffffc00fc7947 */ /* 0x000fc0000383ffff */
[----:B------:R-:W-:-:S00]  /*0cc0*/  NOP ;  /* 0x0000000000007918 */ /* 0x000fc00000000000 */
        /* <DEDUP_REMOVED lines=11> */
.L_x_100:


//--------------------- .text._Z14update_weightsPdS_di --------------------------
	.section	.text._Z14update_weightsPdS_di,"ax",@progbits
	.align	128
        .global         _Z14update_weightsPdS_di
        .type           _Z14update_weightsPdS_di,@function
        .size           _Z14update_weightsPdS_di,(.L_x_101 - _Z14update_weightsPdS_di)
        .other          _Z14update_weightsPdS_di,@"STO_CUDA_ENTRY STV_DEFAULT"
_Z14update_weightsPdS_di:
.text._Z14update_weightsPdS_di:
        /* <DEDUP_REMOVED lines=8> */
[----:B------:R-:W0:Y:S01]  /*0080*/  LDC.64 R2, c[0x0][0x388] ;  /* 0x0000e200ff027b82 */ /* 0x000e220000000a00 */
[----:B------:R-:W1:Y:S01]  /*0090*/  LDCU.64 UR4, c[0x0][0x358] ;  /* 0x00006b00ff0477ac */ /* 0x000e620008000a00 */
[----:B------:R-:W2:Y:S06]  /*00a0*/  LDCU.64 UR6, c[0x0][0x390] ;  /* 0x00007200ff0677ac */ /* 0x000eac0008000a00 */
[----:B------:R-:W3:Y:S01]  /*00b0*/  LDC.64 R4, c[0x0][0x380] ;  /* 0x0000e000ff047b82 */ /* 0x000ee20000000a00 */
[----:B0-----:R-:W-:-:S06]  /*00c0*/  IMAD.WIDE R2, R7, 0x8, R2 ;  /* 0x0000000807027825 */ /* 0x001fcc00078e0202 */
[----:B-1----:R-:W2:Y:S01]  /*00d0*/  LDG.E.64 R2, desc[UR4][R2.64] ;  /* 0x0000000402027981 */ /* 0x002ea2000c1e1b00 */
[----:B---3--:R-:W-:-:S05]  /*00e0*/  IMAD.WIDE R4, R7, 0x8, R4 ;  /* 0x0000000807047825 */ /* 0x008fca00078e0204 */
[----:B------:R-:W2:Y:S02]  /*00f0*/  LDG.E.64 R6, desc[UR4][R4.64] ;  /* 0x0000000404067981 */ /* 0x000ea4000c1e1b00 */
[----:B--2---:R-:W-:-:S07]  /*0100*/  DFMA R6, -R2, UR6, R6 ;  /* 0x0000000602067c2b */ /* 0x004fce0008000106 */
[----:B------:R-:W-:Y:S01]  /*0110*/  STG.E.64 desc[UR4][R4.64], R6 ;  /* 0x0000000604007986 */ /* 0x000fe2000c101b04 */
[----:B------:R-:W-:Y:S05]  /*0120*/  EXIT ;  /* 0x000000000000794d */ /* 0x000fea0003800000 */
.L_x_7:
        /* <DEDUP_REMOVED lines=13> */
.L_x_101:


//--------------------- .text._Z18softmax_activationPdii --------------------------
	.section	.text._Z18softmax_activationPdii,"ax",@progbits
	.align	128
        .global         _Z18softmax_activationPdii
        .type           _Z18softmax_activationPdii,@function
        .size           _Z18softmax_activationPdii,(.L_x_99 - _Z18softmax_activationPdii)
        .other          _Z18softmax_activationPdii,@"STO_CUDA_ENTRY STV_DEFAULT"
_Z18softmax_activationPdii:
.text._Z18softmax_activationPdii:
        /* <DEDUP_REMOVED lines=9> */
[----:B------:R-:W-:Y:S02]  /*0090*/  IMAD.MOV.U32 R20, RZ, RZ, 0x0 ;  /* 0x00000000ff147424 */ /* 0x000fe400078e00ff */
[----:B------:R-:W-:Y:S01]  /*00a0*/  IMAD.MOV.U32 R21, RZ, RZ, -0x100000 ;  /* 0xfff00000ff157424 */ /* 0x000fe200078e00ff */
[----:B------:R-:W1:Y:S01]  /*00b0*/  LDCU.64 UR6, c[0x0][0x358] ;  /* 0x00006b00ff0677ac */ /* 0x000e620008000a00 */
[----:B0-----:R-:W-:-:S05]  /*00c0*/  IMAD.U32 R2, RZ, RZ, UR4 ;  /* 0x00000004ff027e24 */ /* 0x001fca000f8e00ff */
[----:B------:R-:W-:-:S13]  /*00d0*/  ISETP.GE.AND P0, PT, R2, 0x1, PT ;  /* 0x000000010200780c */ /* 0x000fda0003f06270 */
[----:B-1----:R-:W-:Y:S05]  /*00e0*/  @!P0 BRA `(.L_x_8) ;  /* 0x0000001000748947 */ /* 0x002fea0003800000 */
[C---:B------:R-:W-:Y:S01]  /*00f0*/  ISETP.GE.U32.AND P2, PT, R2.reuse, 0x10, PT ;  /* 0x000000100200780c */ /* 0x040fe20003f46070 */
[----:B------:R-:W-:Y:S01]  /*0100*/  IMAD R5, R3, R2, RZ ;  /* 0x0000000203057224 */ /* 0x000fe200078e02ff */
[----:B------:R-:W-:Y:S01]  /*0110*/  LOP3.LUT R4, R2, 0xf, RZ, 0xc0, !PT ;  /* 0x0000000f02047812 */ /* 0x000fe200078ec0ff */
[----:B------:R-:W-:Y:S02]  /*0120*/  IMAD.MOV.U32 R26, RZ, RZ, RZ ;  /* 0x000000ffff1a7224 */ /* 0x000fe400078e00ff */
[----:B------:R-:W-:Y:S01]  /*0130*/  IMAD.MOV.U32 R20, RZ, RZ, 0x0 ;  /* 0x00000000ff147424 */ /* 0x000fe200078e00ff */
[----:B------:R-:W-:Y:S01]  /*0140*/  ISETP.NE.AND P1, PT, R4, RZ, PT ;  /* 0x000000ff0400720c */ /* 0x000fe20003f25270 */
[----:B------:R-:W-:-:S06]  /*0150*/  IMAD.MOV.U32 R21, RZ, RZ, -0x100000 ;  /* 0xfff00000ff157424 */ /* 0x000fcc00078e00ff */
[----:B------:R-:W-:Y:S06]  /*0160*/  @!P2 BRA `(.L_x_9) ;  /* 0x00000008004ca947 */ /* 0x000fec0003800000 */
[----:B------:R-:W0:Y:S01]  /*0170*/  LDCU.64 UR4, c[0x0][0x380] ;  /* 0x00007000ff0477ac */ /* 0x000e220008000a00 */
[----:B------:R-:W-:Y:S01]  /*0180*/  LOP3.LUT R26, R2, 0x7ffffff0, RZ, 0xc0, !PT ;  /* 0x7ffffff0021a7812 */ /* 0x000fe200078ec0ff */
[----:B------:R-:W-:Y:S02]  /*0190*/  HFMA2 R20, -RZ, RZ, 0, 0 ;  /* 0x00000000ff147431 */ /* 0x000fe400000001ff */
[----:B------:R-:W-:Y:S02]  /*01a0*/  IMAD.MOV.U32 R0, RZ, RZ, R5 ;  /* 0x000000ffff007224 */ /* 0x000fe400078e0005 */
[----:B------:R-:W-:Y:S02]  /*01b0*/  IMAD.MOV.U32 R21, RZ, RZ, -0x100000 ;  /* 0xfff00000ff157424 */ /* 0x000fe400078e00ff */
[----:B------:R-:W-:Y:S01]  /*01c0*/  IMAD.MOV R27, RZ, RZ, -R26 ;  /* 0x000000ffff1b7224 */ /* 0x000fe200078e0a1a */
[----:B0-----:R-:W-:-:S04]  /*01d0*/  UIADD3 UR4, UP0, UPT, UR4, 0x40, URZ ;  /* 0x0000004004047890 */ /* 0x001fc8000ff1e0ff */
[----:B------:R-:W-:-:S12]  /*01e0*/  UIADD3.X UR5, UPT, UPT, URZ, UR5, URZ, UP0, !UPT ;  /* 0x00000005ff057290 */ /* 0x000fd800087fe4ff */
.L_x_10:
[----:B------:R-:W-:Y:S02]  /*01f0*/  IMAD.U32 R22, RZ, RZ, UR4 ;  /* 0x00000004ff167e24 */ /* 0x000fe4000f8e00ff */
[----:B------:R-:W-:Y:S02]  /*0200*/  IMAD.U32 R23, RZ, RZ, UR5 ;  /* 0x00000005ff177e24 */ /* 0x000fe4000f8e00ff */
[----:B------:R-:W-:-:S05]  /*0210*/  IMAD.WIDE R22, R0, 0x8, R22 ;  /* 0x0000000800167825 */ /* 0x000fca00078e0216 */
[----:B------:R-:W2:Y:S04]  /*0220*/  LDG.E.64 R8, desc[UR6][R22.64+-0x40] ;  /* 0xffffc00616087981 */ /* 0x000ea8000c1e1b00 */
[----:B------:R-:W3:Y:S04]  /*0230*/  LDG.E.64 R18, desc[UR6][R22.64+-0x38] ;  /* 0xffffc80616127981 */ /* 0x000ee8000c1e1b00 */
[----:B------:R-:W4:Y:S04]  /*0240*/  LDG.E.64 R16, desc[UR6][R22.64+-0x30] ;  /* 0xffffd00616107981 */ /* 0x000f28000c1e1b00 */
[----:B------:R-:W5:Y:S04]  /*0250*/  LDG.E.64 R14, desc[UR6][R22.64+-0x28] ;  /* 0xffffd806160e7981 */ /* 0x000f68000c1e1b00 */
[----:B------:R-:W5:Y:S04]  /*0260*/  LDG.E.64 R12, desc[UR6][R22.64+-0x20] ;  /* 0xffffe006160c7981 */ /* 0x000f68000c1e1b00 */
[----:B------:R-:W5:Y:S04]  /*0270*/  LDG.E.64 R10, desc[UR6][R22.64+-0x18] ;  /* 0xffffe806160a7981 */ /* 0x000f68000c1e1b00 */
[----:B------:R-:W5:Y:S01]  /*0280*/  LDG.E.64 R6, desc[UR6][R22.64+-0x10] ;  /* 0xfffff00616067981 */ /* 0x000f62000c1e1b00 */
[----:B------:R-:W-:-:S02]  /*0290*/  IMAD.MOV.U32 R24, RZ, RZ, R21 ;  /* 0x000000ffff187224 */ /* 0x000fc400078e0015 */
[----:B------:R-:W-:Y:S01]  /*02a0*/  IMAD.MOV.U32 R25, RZ, RZ, R20 ;  /* 0x000000ffff197224 */ /* 0x000fe200078e0014 */
[----:B--2---:R-:W-:Y:S01]  /*02b0*/  DSETP.MAX.AND P2, P3, R8, R20, PT ;  /* 0x000000140800722a */ /* 0x004fe20003b4f000 */
[----:B------:R-:W-:Y:S01]  /*02c0*/  IMAD.MOV.U32 R20, RZ, RZ, R8 ;  /* 0x000000ffff147224 */ /* 0x000fe200078e0008 */
[----:B------:R-:W-:Y:S02]  /*02d0*/  MOV R21, R9 ;  /* 0x0000000900157202 */ /* 0x000fe40000000f00 */
[----:B------:R-:W2:Y:S02]  /*02e0*/  LDG.E.64 R8, desc[UR6][R22.64+-0x8] ;  /* 0xfffff80616087981 */ /* 0x000ea4000c1e1b00 */
[----:B------:R-:W-:Y:S02]  /*02f0*/  FSEL R21, R21, R24, P2 ;  /* 0x0000001815157208 */ /* 0x000fe40001000000 */
[----:B------:R-:W-:-:S06]  /*0300*/  SEL R20, R20, R25, P2 ;  /* 0x0000001914147207 */ /* 0x000fcc0001000000 */
[----:B------:R-:W-:-:S06]  /*0310*/  @P3 LOP3.LUT R21, R24, 0x80000, RZ, 0xfc, !PT ;  /* 0x0008000018153812 */ /* 0x000fcc00078efcff */
[----:B---3--:R-:W-:Y:S01]  /*0320*/  DSETP.MAX.AND P2, P3, R20, R18, PT ;  /* 0x000000121400722a */ /* 0x008fe20003b4f000 */
[----:B------:R-:W-:Y:S02]  /*0330*/  IMAD.MOV.U32 R25, RZ, RZ, R20 ;  /* 0x000000ffff197224 */ /* 0x000fe400078e0014 */
[----:B------:R-:W-:Y:S02]  /*0340*/  IMAD.MOV.U32 R20, RZ, RZ, R18 ;  /* 0x000000ffff147224 */ /* 0x000fe400078e0012 */
[----:B------:R-:W-:-:S03]  /*0350*/  IMAD.MOV.U32 R24, RZ, RZ, R21 ;  /* 0x000000ffff187224 */ /* 0x000fc600078e0015 */
[----:B------:R-:W-:Y:S02]  /*0360*/  SEL R18, R25, R20, P2 ;  /* 0x0000001419127207 */ /* 0x000fe40001000000 */
[----:B------:R-:W-:Y:S01]  /*0370*/  FSEL R25, R24, R19, P2 ;  /* 0x0000001318197208 */ /* 0x000fe20001000000 */
[----:B------:R-:W3:Y:S03]  /*0380*/  LDG.E.64 R20, desc[UR6][R22.64] ;  /* 0x0000000616147981 */ /* 0x000ee6000c1e1b00 */
[----:B------:R-:W-:-:S05]  /*0390*/  @P3 LOP3.LUT R25, R19, 0x80000, RZ, 0xfc, !PT ;  /* 0x0008000013193812 */ /* 0x000fca00078efcff */
[----:B------:R-:W-:Y:S02]  /*03a0*/  IMAD.MOV.U32 R19, RZ, RZ, R25 ;  /* 0x000000ffff137224 */ /* 0x000fe400078e0019 */
[----:B------:R-:W-:-:S04]  /*03b0*/  IMAD.MOV.U32 R25, RZ, RZ, R18 ;  /* 0x000000ffff197224 */ /* 0x000fc800078e0012 */
[----:B----4-:R-:W-:Y:S01]  /*03c0*/  DSETP.MAX.AND P2, P3, R18, R16, PT ;  /* 0x000000101200722a */ /* 0x010fe20003b4f000 */
[----:B------:R-:W-:Y:S02]  /*03d0*/  IMAD.MOV.U32 R18, RZ, RZ, R16 ;  /* 0x000000ffff127224 */ /* 0x000fe400078e0010 */
[----:B------:R-:W-:-:S03]  /*03e0*/  IMAD.MOV.U32 R24, RZ, RZ, R19 ;  /* 0x000000ffff187224 */ /* 0x000fc600078e0013 */
[----:B------:R-:W-:Y:S02]  /*03f0*/  SEL R16, R25, R18, P2 ;  /* 0x0000001219107207 */ /* 0x000fe40001000000 */
[----:B------:R-:W4:Y:S01]  /*0400*/  LDG.E.64 R18, desc[UR6][R22.64+0x8] ;  /* 0x0000080616127981 */ /* 0x000f22000c1e1b00 */
[----:B------:R-:W-:-:S05]  /*0410*/  FSEL R25, R24, R17, P2 ;  /* 0x0000001118197208 */ /* 0x000fca0001000000 */
[----:B------:R-:W-:-:S04]  /*0420*/  @P3 LOP3.LUT R25, R17, 0x80000, RZ, 0xfc, !PT ;  /* 0x0008000011193812 */ /* 0x000fc800078efcff */
[----:B------:R-:W-:Y:S01]  /*0430*/  MOV R17, R25 ;  /* 0x0000001900117202 */ /* 0x000fe20000000f00 */
[----:B------:R-:W-:-:S05]  /*0440*/  IMAD.MOV.U32 R25, RZ, RZ, R16 ;  /* 0x000000ffff197224 */ /* 0x000fca00078e0010 */
[----:B-----5:R-:W-:Y:S01]  /*0450*/  DSETP.MAX.AND P2, P3, R16, R14, PT ;  /* 0x0000000e1000722a */ /* 0x020fe20003b4f000 */
[----:B------:R-:W-:Y:S02]  /*0460*/  IMAD.MOV.U32 R16, RZ, RZ, R14 ;  /* 0x000000ffff107224 */ /* 0x000fe400078e000e */
[----:B------:R-:W-:-:S03]  /*0470*/  IMAD.MOV.U32 R24, RZ, RZ, R17 ;  /* 0x000000ffff187224 */ /* 0x000fc600078e0011 */
[----:B------:R-:W-:Y:S02]  /*0480*/  SEL R14, R25, R16, P2 ;  /* 0x00000010190e7207 */ /* 0x000fe40001000000 */
[----:B------:R-:W5:Y:S01]  /*0490*/  LDG.E.64 R16, desc[UR6][R22.64+0x10] ;  /* 0x0000100616107981 */ /* 0x000f62000c1e1b00 */
[----:B------:R-:W-:-:S05]  /*04a0*/  FSEL R25, R24, R15, P2 ;  /* 0x0000000f18197208 */ /* 0x000fca0001000000 */
[----:B------:R-:W-:-:S05]  /*04b0*/  @P3 LOP3.LUT R25, R15, 0x80000, RZ, 0xfc, !PT ;  /* 0x000800000f193812 */ /* 0x000fca00078efcff */
[----:B------:R-:W-:Y:S02]  /*04c0*/  IMAD.MOV.U32 R15, RZ, RZ, R25 ;  /* 0x000000ffff0f7224 */ /* 0x000fe400078e0019 */
[----:B------:R-:W-:-:S04]  /*04d0*/  IMAD.MOV.U32 R25, RZ, RZ, R14 ;  /* 0x000000ffff197224 */ /* 0x000fc800078e000e */
[----:B------:R-:W-:Y:S01]  /*04e0*/  DSETP.MAX.AND P2, P3, R14, R12, PT ;  /* 0x0000000c0e00722a */ /* 0x000fe20003b4f000 */
[----:B------:R-:W-:Y:S02]  /*04f0*/  IMAD.MOV.U32 R14, RZ, RZ, R12 ;  /* 0x000000ffff0e7224 */ /* 0x000fe400078e000c */
[----:B------:R-:W-:-:S03]  /*0500*/  IMAD.MOV.U32 R24, RZ, RZ, R15 ;  /* 0x000000ffff187224 */ /* 0x000fc600078e000f */
[----:B------:R-:W-:Y:S02]  /*0510*/  SEL R12, R25, R14, P2 ;  /* 0x0000000e190c7207 */ /* 0x000fe40001000000 */
[----:B------:R-:W5:Y:S01]  /*0520*/  LDG.E.64 R14, desc[UR6][R22.64+0x18] ;  /* 0x00001806160e7981 */ /* 0x000f62000c1e1b00 */
[----:B------:R-:W-:-:S05]  /*0530*/  FSEL R25, R24, R13, P2 ;  /* 0x0000000d18197208 */ /* 0x000fca0001000000 */
[----:B------:R-:W-:-:S04]  /*0540*/  @P3 LOP3.LUT R25, R13, 0x80000, RZ, 0xfc, !PT ;  /* 0x000800000d193812 */ /* 0x000fc800078efcff */
[----:B------:R-:W-:Y:S01]  /*0550*/  MOV R13, R25 ;  /* 0x00000019000d7202 */ /* 0x000fe20000000f00 */
[----:B------:R-:W-:-:S05]  /*0560*/  IMAD.MOV.U32 R25, RZ, RZ, R12 ;  /* 0x000000ffff197224 */ /* 0x000fca00078e000c */
[----:B------:R-:W-:Y:S01]  /*0570*/  DSETP.MAX.AND P2, P3, R12, R10, PT ;  /* 0x0000000a0c00722a */ /* 0x000fe20003b4f000 */
        /* <DEDUP_REMOVED lines=17> */
[----:B--2---:R-:W-:Y:S01]  /*0690*/  DSETP.MAX.AND P2, P3, R6, R8, PT ;  /* 0x000000080600722a */ /* 0x004fe20003b4f000 */
[----:B------:R-:W-:Y:S02]  /*06a0*/  IMAD.MOV.U32 R25, RZ, RZ, R8 ;  /* 0x000000ffff197224 */ /* 0x000fe400078e0008 */
[----:B------:R-:W-:Y:S02]  /*06b0*/  IMAD.MOV.U32 R28, RZ, RZ, R9 ;  /* 0x000000ffff1c7224 */ /* 0x000fe400078e0009 */
[----:B------:R-:W2:Y:S01]  /*06c0*/  LDG.E.64 R8, desc[UR6][R22.64+0x30] ;  /* 0x0000300616087981 */ /* 0x000ea2000c1e1b00 */
[----:B------:R-:W-:-:S03]  /*06d0*/  SEL R6, R24, R25, P2 ;  /* 0x0000001918067207 */ /* 0x000fc60001000000 */
[----:B------:R0:W2:Y:S01]  /*06e0*/  LDG.E.64 R24, desc[UR6][R22.64+0x38] ;  /* 0x0000380616187981 */ /* 0x0000a2000c1e1b00 */
[----:B------:R-:W-:-:S04]  /*06f0*/  FSEL R7, R7, R28, P2 ;  /* 0x0000001c07077208 */ /* 0x000fc80001000000 */
[----:B------:R-:W-:Y:S01]  /*0700*/  @P3 LOP3.LUT R7, R28, 0x80000, RZ, 0xfc, !PT ;  /* 0x000800001c073812 */ /* 0x000fe200078efcff */
[----:B------:R-:W-:-:S05]  /*0710*/  IMAD.MOV.U32 R28, RZ, RZ, R6 ;  /* 0x000000ffff1c7224 */ /* 0x000fca00078e0006 */
[----:B---3--:R-:W-:Y:S01]  /*0720*/  DSETP.MAX.AND P2, P3, R6, R20, PT ;  /* 0x000000140600722a */ /* 0x008fe20003b4f000 */
[----:B------:R-:W-:-:S05]  /*0730*/  IMAD.MOV.U32 R29, RZ, RZ, R20 ;  /* 0x000000ffff1d7224 */ /* 0x000fca00078e0014 */
[----:B------:R-:W-:Y:S02]  /*0740*/  FSEL R7, R7, R21, P2 ;  /* 0x0000001507077208 */ /* 0x000fe40001000000 */
[----:B------:R-:W-:-:S06]  /*0750*/  SEL R6, R28, R29, P2 ;  /* 0x0000001d1c067207 */ /* 0x000fcc0001000000 */
[----:B------:R-:W-:-:S06]  /*0760*/  @P3 LOP3.LUT R7, R21, 0x80000, RZ, 0xfc, !PT ;  /* 0x0008000015073812 */ /* 0x000fcc00078efcff */
[----:B----4-:R-:W-:Y:S01]  /*0770*/  DSETP.MAX.AND P2, P3, R6, R18, PT ;  /* 0x000000120600722a */ /* 0x010fe20003b4f000 */
[----:B0-----:R-:W-:Y:S02]  /*0780*/  IMAD.MOV.U32 R22, RZ, RZ, R19 ;  /* 0x000000ffff167224 */ /* 0x001fe400078e0013 */
[----:B------:R-:W-:-:S03]  /*0790*/  IMAD.MOV.U32 R20, RZ, RZ, R6 ;  /* 0x000000ffff147224 */ /* 0x000fc600078e0006 */
[----:B------:R-:W-:Y:S02]  /*07a0*/  FSEL R7, R7, R22, P2 ;  /* 0x0000001607077208 */ /* 0x000fe40001000000 */
[----:B------:R-:W-:-:S06]  /*07b0*/  SEL R6, R20, R18, P2 ;  /* 0x0000001214067207 */ /* 0x000fcc0001000000 */
[----:B------:R-:W-:-:S06]  /*07c0*/  @P3 LOP3.LUT R7, R22, 0x80000, RZ, 0xfc, !PT ;  /* 0x0008000016073812 */ /* 0x000fcc00078efcff */
[----:B-----5:R-:W-:Y:S01]  /*07d0*/  DSETP.MAX.AND P2, P3, R6, R16, PT ;  /* 0x000000100600722a */ /* 0x020fe20003b4f000 */
[----:B------:R-:W-:Y:S01]  /*07e0*/  IMAD.MOV.U32 R18, RZ, RZ, R7 ;  /* 0x000000ffff127224 */ /* 0x000fe200078e0007 */
[----:B------:R-:W-:-:S04]  /*07f0*/  MOV R19, R17 ;  /* 0x0000001100137202 */ /* 0x000fc80000000f00 */
[----:B------:R-:W-:Y:S02]  /*0800*/  FSEL R21, R18, R19, P2 ;  /* 0x0000001312157208 */ /* 0x000fe40001000000 */
[----:B------:R-:W-:-:S06]  /*0810*/  SEL R6, R6, R16, P2 ;  /* 0x0000001006067207 */ /* 0x000fcc0001000000 */
[----:B------:R-:W-:-:S05]  /*0820*/  @P3 LOP3.LUT R21, R19, 0x80000, RZ, 0xfc, !PT ;  /* 0x0008000013153812 */ /* 0x000fca00078efcff */
[----:B------:R-:W-:-:S06]  /*0830*/  IMAD.MOV.U32 R7, RZ, RZ, R21 ;  /* 0x000000ffff077224 */ /* 0x000fcc00078e0015 */
[----:B------:R-:W-:Y:S01]  /*0840*/  DSETP.MAX.AND P2, P3, R6, R14, PT ;  /* 0x0000000e0600722a */ /* 0x000fe20003b4f000 */
[----:B------:R-:W-:Y:S02]  /*0850*/  IMAD.MOV.U32 R17, RZ, RZ, R15 ;  /* 0x000000ffff117224 */ /* 0x000fe400078e000f */
[----:B------:R-:W-:-:S05]  /*0860*/  IMAD.MOV.U32 R16, RZ, RZ, R7 ;  /* 0x000000ffff107224 */ /* 0x000fca00078e0007 */
[----:B------:R-:W-:-:S06]  /*0870*/  FSEL R19, R16, R17, P2 ;  /* 0x0000001110137208 */ /* 0x000fcc0001000000 */
[----:B------:R-:W-:Y:S02]  /*0880*/  @P3 LOP3.LUT R19, R17, 0x80000, RZ, 0xfc, !PT ;  /* 0x0008000011133812 */ /* 0x000fe400078efcff */
[----:B------:R-:W-:-:S03]  /*0890*/  SEL R6, R6, R14, P2 ;  /* 0x0000000e06067207 */ /* 0x000fc60001000000 */
[----:B------:R-:W-:-:S06]  /*08a0*/  IMAD.MOV.U32 R7, RZ, RZ, R19 ;  /* 0x000000ffff077224 */ /* 0x000fcc00078e0013 */
[----:B------:R-:W-:Y:S01]  /*08b0*/  DSETP.MAX.AND P2, P3, R6, R12, PT ;  /* 0x0000000c0600722a */ /* 0x000fe20003b4f000 */
[----:B------:R-:W-:Y:S02]  /*08c0*/  IMAD.MOV.U32 R15, RZ, RZ, R13 ;  /* 0x000000ffff0f7224 */ /* 0x000fe400078e000d */
[----:B------:R-:W-:-:S05]  /*08d0*/  IMAD.MOV.U32 R14, RZ, RZ, R7 ;  /* 0x000000ffff0e7224 */ /* 0x000fca00078e0007 */
[----:B------:R-:W-:Y:S02]  /*08e0*/  FSEL R17, R14, R15, P2 ;  /* 0x0000000f0e117208 */ /* 0x000fe40001000000 */
[----:B------:R-:W-:-:S04]  /*08f0*/  SEL R6, R6, R12, P2 ;  /* 0x0000000c06067207 */ /* 0x000fc80001000000 */
[----:B------:R-:W-:-:S04]  /*0900*/  @P3 LOP3.LUT R17, R15, 0x80000, RZ, 0xfc, !PT ;  /* 0x000800000f113812 */ /* 0x000fc800078efcff */
[----:B------:R-:W-:-:S06]  /*0910*/  MOV R7, R17 ;  /* 0x0000001100077202 */ /* 0x000fcc0000000f00 */
[----:B------:R-:W-:Y:S01]  /*0920*/  DSETP.MAX.AND P2, P3, R6, R10, PT ;  /* 0x0000000a0600722a */ /* 0x000fe20003b4f000 */
[----:B------:R-:W-:Y:S02]  /*0930*/  IMAD.MOV.U32 R13, RZ, RZ, R11 ;  /* 0x000000ffff0d7224 */ /* 0x000fe400078e000b */
[----:B------:R-:W-:-:S05]  /*0940*/  IMAD.MOV.U32 R12, RZ, RZ, R7 ;  /* 0x000000ffff0c7224 */ /* 0x000fca00078e0007 */
[----:B------:R-:W-:-:S06]  /*0950*/  FSEL R15, R12, R13, P2 ;  /* 0x0000000d0c0f7208 */ /* 0x000fcc0001000000 */
[----:B------:R-:W-:Y:S02]  /*0960*/  @P3 LOP3.LUT R15, R13, 0x80000, RZ, 0xfc, !PT ;  /* 0x000800000d0f3812 */ /* 0x000fe400078efcff */
[----:B------:R-:W-:-:S03]  /*0970*/  SEL R6, R6, R10, P2 ;  /* 0x0000000a06067207 */ /* 0x000fc60001000000 */
[----:B------:R-:W-:-:S04]  /*0980*/  IMAD.MOV.U32 R7, RZ, RZ, R15 ;  /* 0x000000ffff077224 */ /* 0x000fc800078e000f */
[----:B------:R-:W-:Y:S02]  /*0990*/  IMAD.MOV.U32 R10, RZ, RZ, R7 ;  /* 0x000000ffff0a7224 */ /* 0x000fe400078e0007 */
[----:B------:R-:W-:Y:S02]  /*09a0*/  VIADD R27, R27, 0x10 ;  /* 0x000000101b1b7836 */ /* 0x000fe40000000000 */
[----:B------:R-:W-:Y:S01]  /*09b0*/  VIADD R0, R0, 0x10 ;  /* 0x0000001000007836 */ /* 0x000fe20000000000 */
[----:B--2---:R-:W-:Y:S01]  /*09c0*/  DSETP.MAX.AND P2, P3, R6, R8, PT ;  /* 0x000000080600722a */ /* 0x004fe20003b4f000 */
[----:B------:R-:W-:-:S05]  /*09d0*/  IMAD.MOV.U32 R11, RZ, RZ, R9 ;  /* 0x000000ffff0b7224 */ /* 0x000fca00078e0009 */
[----:B------:R-:W-:Y:S02]  /*09e0*/  FSEL R13, R10, R11, P2 ;  /* 0x0000000b0a0d7208 */ /* 0x000fe40001000000 */
[----:B------:R-:W-:-:S06]  /*09f0*/  SEL R6, R6, R8, P2 ;  /* 0x0000000806067207 */ /* 0x000fcc0001000000 */
[----:B------:R-:W-:-:S05]  /*0a00*/  @P3 LOP3.LUT R13, R11, 0x80000, RZ, 0xfc, !PT ;  /* 0x000800000b0d3812 */ /* 0x000fca00078efcff */
[----:B------:R-:W-:Y:S01]  /*0a10*/  IMAD.MOV.U32 R7, RZ, RZ, R13 ;  /* 0x000000ffff077224 */ /* 0x000fe200078e000d */
[----:B------:R-:W-:-:S05]  /*0a20*/  ISETP.NE.AND P2, PT, R27, RZ, PT ;  /* 0x000000ff1b00720c */ /* 0x000fca0003f45270 */
[----:B------:R-:W-:Y:S01]  /*0a30*/  DSETP.MAX.AND P3, P4, R6, R24, PT ;  /* 0x000000180600722a */ /* 0x000fe20003c6f000 */
[----:B------:R-:W-:Y:S01]  /*0a40*/  IMAD.MOV.U32 R8, RZ, RZ, R7 ;  /* 0x000000ffff087224 */ /* 0x000fe200078e0007 */
[----:B------:R-:W-:-:S04]  /*0a50*/  MOV R9, R25 ;  /* 0x0000001900097202 */ /* 0x000fc80000000f00 */
[----:B------:R-:W-:Y:S02]  /*0a60*/  FSEL R21, R8, R9, P3 ;  /* 0x0000000908157208 */ /* 0x000fe40001800000 */
[----:B------:R-:W-:-:S06]  /*0a70*/  SEL R20, R6, R24, P3 ;  /* 0x0000001806147207 */ /* 0x000fcc0001800000 */
[----:B------:R-:W-:Y:S01]  /*0a80*/  @P4 LOP3.LUT R21, R9, 0x80000, RZ, 0xfc, !PT ;  /* 0x0008000009154812 */ /* 0x000fe200078efcff */
[----:B------:R-:W-:Y:S06]  /*0a90*/  @P2 BRA `(.L_x_10) ;  /* 0xfffffff400d42947 */ /* 0x000fec000383ffff */
.L_x_9:
[----:B------:R-:W-:Y:S05]  /*0aa0*/  @!P1 BRA `(.L_x_8) ;  /* 0x0000000800049947 */ /* 0x000fea0003800000 */
[----:B------:R-:W-:Y:S02]  /*0ab0*/  ISETP.GE.U32.AND P2, PT, R4, 0x8, PT ;  /* 0x000000080400780c */ /* 0x000fe40003f46070 */
[----:B------:R-:W-:-:S04]  /*0ac0*/  LOP3.LUT R24, R2, 0x7, RZ, 0xc0, !PT ;  /* 0x0000000702187812 */ /* 0x000fc800078ec0ff */
[----:B------:R-:W-:-:S07]  /*0ad0*/  ISETP.NE.AND P1, PT, R24, RZ, PT ;  /* 0x000000ff1800720c */ /* 0x000fce0003f25270 */
[----:B------:R-:W-:Y:S06]  /*0ae0*/  @!P2 BRA `(.L_x_11) ;  /* 0x000000040010a947 */ /* 0x000fec0003800000 */
[----:B------:R-:W0:Y:S01]  /*0af0*/  LDC.64 R28, c[0x0][0x380] ;  /* 0x0000e000ff1c7b82 */ /* 0x000e220000000a00 */
[----:B------:R-:W-:-:S04]  /*0b00*/  IMAD.IADD R7, R5, 0x1, R26 ;  /* 0x0000000105077824 */ /* 0x000fc800078e021a */
[----:B0-----:R-:W-:-:S05]  /*0b10*/  IMAD.WIDE R28, R7, 0x8, R28 ;  /* 0x00000008071c7825 */ /* 0x001fca00078e021c */
[----:B------:R-:W2:Y:S04]  /*0b20*/  LDG.E.64 R22, desc[UR6][R28.64] ;  /* 0x000000061c167981 */ /* 0x000ea8000c1e1b00 */
[----:B------:R-:W3:Y:S04]  /*0b30*/  LDG.E.64 R18, desc[UR6][R28.64+0x8] ;  /* 0x000008061c127981 */ /* 0x000ee8000c1e1b00 */
[----:B------:R-:W4:Y:S04]  /*0b40*/  LDG.E.64 R16, desc[UR6][R28.64+0x10] ;  /* 0x000010061c107981 */ /* 0x000f28000c1e1b00 */
[----:B------:R-:W5:Y:S04]  /*0b50*/  LDG.E.64 R14, desc[UR6][R28.64+0x18] ;  /* 0x000018061c0e7981 */ /* 0x000f68000c1e1b00 */
[----:B------:R-:W5:Y:S04]  /*0b60*/  LDG.E.64 R12, desc[UR6][R28.64+0x20] ;  /* 0x000020061c0c7981 */ /* 0x000f68000c1e1b00 */
[----:B------:R-:W5:Y:S04]  /*0b70*/  LDG.E.64 R10, desc[UR6][R28.64+0x28] ;  /* 0x000028061c0a7981 */ /* 0x000f68000c1e1b00 */
[----:B------:R-:W5:Y:S04]  /*0b80*/  LDG.E.64 R8, desc[UR6][R28.64+0x30] ;  /* 0x000030061c087981 */ /* 0x000f68000c1e1b00 */
[----:B------:R-:W5:Y:S01]  /*0b90*/  LDG.E.64 R6, desc[UR6][R28.64+0x38] ;  /* 0x000038061c067981 */ /* 0x000f62000c1e1b00 */
[----:B------:R-:W-:-:S02]  /*0ba0*/  IMAD.MOV.U32 R0, RZ, RZ, R21 ;  /* 0x000000ffff007224 */ /* 0x000fc400078e0015 */
[----:B------:R-:W-:Y:S01]  /*0bb0*/  VIADD R26, R26, 0x8 ;  /* 0x000000081a1a7836 */ /* 0x000fe20000000000 */
[----:B--2---:R-:W-:Y:S01]  /*0bc0*/  DSETP.MAX.AND P2, P3, R20, R22, PT ;  /* 0x000000161400722a */ /* 0x004fe20003b4f000 */
[----:B------:R-:W-:Y:S02]  /*0bd0*/  IMAD.MOV.U32 R21, RZ, RZ, R23 ;  /* 0x000000ffff157224 */ /* 0x000fe400078e0017 */
[----:B---3--:R-:W-:-:S03]  /*0be0*/  IMAD.MOV.U32 R23, RZ, RZ, R19 ;  /* 0x000000ffff177224 */ /* 0x008fc600078e0013 */
[----:B------:R-:W-:Y:S02]  /*0bf0*/  SEL R20, R20, R22, P2 ;  /* 0x0000001614147207 */ /* 0x000fe40001000000 */
[----:B------:R-:W-:-:S06]  /*0c00*/  FSEL R25, R0, R21, P2 ;  /* 0x0000001500197208 */ /* 0x000fcc0001000000 */
[----:B------:R-:W-:-:S05]  /*0c10*/  @P3 LOP3.LUT R25, R21, 0x80000, RZ, 0xfc, !PT ;  /* 0x0008000015193812 */ /* 0x000fca00078efcff */
[----:B------:R-:W-:-:S05]  /*0c20*/  IMAD.MOV.U32 R21, RZ, RZ, R25 ;  /* 0x000000ffff157224 */ /* 0x000fca00078e0019 */
[----:B------:R-:W-:Y:S01]  /*0c30*/  MOV R0, R21 ;  /* 0x0000001500007202 */ /* 0x000fe20000000f00 */
[----:B------:R-:W-:Y:S01]  /*0c40*/  DSETP.MAX.AND P2, P3, R20, R18, PT ;  /* 0x000000121400722a */ /* 0x000fe20003b4f000 */
[----:B----4-:R-:W-:-:S05]  /*0c50*/  IMAD.MOV.U32 R21, RZ, RZ, R17 ;  /* 0x000000ffff157224 */ /* 0x010fca00078e0011 */
[----:B------:R-:W-:Y:S02]  /*0c60*/  FSEL R25, R0, R23, P2 ;  /* 0x0000001700197208 */ /* 0x000fe40001000000 */
[----:B------:R-:W-:-:S06]  /*0c70*/  SEL R18, R20, R18, P2 ;  /* 0x0000001214127207 */ /* 0x000fcc0001000000 */
[----:B------:R-:W-:-:S05]  /*0c80*/  @P3 LOP3.LUT R25, R23, 0x80000, RZ, 0xfc, !PT ;  /* 0x0008000017193812 */ /* 0x000fca00078efcff */
[----:B------:R-:W-:-:S04]  /*0c90*/  IMAD.MOV.U32 R19, RZ, RZ, R25 ;  /* 0x000000ffff137224 */ /* 0x000fc800078e0019 */
[----:B------:R-:W-:Y:S02]  /*0ca0*/  IMAD.MOV.U32 R0, RZ, RZ, R19 ;  /* 0x000000ffff007224 */ /* 0x000fe400078e0013 */
[----:B------:R-:W-:Y:S01]  /*0cb0*/  DSETP.MAX.AND P2, P3, R18, R16, PT ;  /* 0x000000101200722a */ /* 0x000fe20003b4f000 */
[----:B-----5:R-:W-:-:S05]  /*0cc0*/  IMAD.MOV.U32 R19, RZ, RZ, R15 ;  /* 0x000000ffff137224 */ /* 0x020fca00078e000f */
[----:B------:R-:W-:Y:S02]  /*0cd0*/  FSEL R23, R0, R21, P2 ;  /* 0x0000001500177208 */ /* 0x000fe40001000000 */
[----:B------:R-:W-:-:S06]  /*0ce0*/  SEL R16, R18, R16, P2 ;  /* 0x0000001012107207 */ /* 0x000fcc0001000000 */
[----:B------:R-:W-:-:S05]  /*0cf0*/  @P3 LOP3.LUT R23, R21, 0x80000, RZ, 0xfc, !PT ;  /* 0x0008000015173812 */ /* 0x000fca00078efcff */
[----:B------:R-:W-:-:S04]  /*0d00*/  IMAD.MOV.U32 R17, RZ, RZ, R23 ;  /* 0x000000ffff117224 */ /* 0x000fc800078e0017 */
[----:B------:R-:W-:Y:S02]  /*0d10*/  IMAD.MOV.U32 R0, RZ, RZ, R17 ;  /* 0x000000ffff007224 */ /* 0x000fe400078e0011 */
[----:B------:R-:W-:Y:S01]  /*0d20*/  DSETP.MAX.AND P2, P3, R16, R14, PT ;  /* 0x0000000e1000722a */ /* 0x000fe20003b4f000 */
[----:B------:R-:W-:-:S05]  /*0d30*/  MOV R17, R13 ;  /* 0x0000000d00117202 */ /* 0x000fca0000000f00 */
[----:B------:R-:W-:Y:S02]  /*0d40*/  FSEL R21, R0, R19, P2 ;  /* 0x0000001300157208 */ /* 0x000fe40001000000 */
[----:B------:R-:W-:-:S06]  /*0d50*/  SEL R14, R16, R14, P2 ;  /* 0x0000000e100e7207 */ /* 0x000fcc0001000000 */
[----:B------:R-:W-:-:S05]  /*0d60*/  @P3 LOP3.LUT R21, R19, 0x80000, RZ, 0xfc, !PT ;  /* 0x0008000013153812 */ /* 0x000fca00078efcff */
[----:B------:R-:W-:Y:S02]  /*0d70*/  IMAD.MOV.U32 R15, RZ, RZ, R21 ;  /* 0x000000ffff0f7224 */ /* 0x000fe400078e0015 */
[----:B------:R-:W-:Y:S02]  /*0d80*/  IMAD.MOV.U32 R21, RZ, RZ, R6 ;  /* 0x000000ffff157224 */ /* 0x000fe400078e0006 */
[----:B------:R-:W-:Y:S02]  /*0d90*/  IMAD.MOV.U32 R0, RZ, RZ, R15 ;  /* 0x000000ffff007224 */ /* 0x000fe400078e000f */
[----:B------:R-:W-:Y:S01]  /*0da0*/  DSETP.MAX.AND P2, P3, R14, R12, PT ;  /* 0x0000000c0e00722a */ /* 0x000fe20003b4f000 */
[----:B------:R-:W-:-:S05]  /*0db0*/  IMAD.MOV.U32 R15, RZ, RZ, R11 ;  /* 0x000000ffff0f7224 */ /* 0x000fca00078e000b */
[----:B------:R-:W-:Y:S02]  /*0dc0*/  FSEL R19, R0, R17, P2 ;  /* 0x0000001100137208 */ /* 0x000fe40001000000 */
[----:B------:R-:W-:-:S06]  /*0dd0*/  SEL R12, R14, R12, P2 ;  /* 0x0000000c0e0c7207 */ /* 0x000fcc0001000000 */
[----:B------:R-:W-:-:S05]  /*0de0*/  @P3 LOP3.LUT R19, R17, 0x80000, RZ, 0xfc, !PT ;  /* 0x0008000011133812 */ /* 0x000fca00078efcff */
[----:B------:R-:W-:-:S04]  /*0df0*/  IMAD.MOV.U32 R13, RZ, RZ, R19 ;  /* 0x000000ffff0d7224 */ /* 0x000fc800078e0013 */
        /* <DEDUP_REMOVED lines=8> */
[----:B------:R-:W-:-:S06]  /*0e80*/  DSETP.MAX.AND P2, P3, R10, R8, PT ;  /* 0x000000080a00722a */ /* 0x000fcc0003b4f000 */
[----:B------:R-:W-:Y:S02]  /*0e90*/  FSEL R15, R0, R13, P2 ;  /* 0x0000000d000f7208 */ /* 0x000fe40001000000 */
[----:B------:R-:W-:-:S06]  /*0ea0*/  SEL R8, R10, R8, P2 ;  /* 0x000000080a087207 */ /* 0x000fcc0001000000 */
[----:B------:R-:W-:-:S04]  /*0eb0*/  @P3 LOP3.LUT R15, R13, 0x80000, RZ, 0xfc, !PT ;  /* 0x000800000d0f3812 */ /* 0x000fc800078efcff */
[----:B------:R-:W-:-:S05]  /*0ec0*/  MOV R9, R15 ;  /* 0x0000000f00097202 */ /* 0x000fca0000000f00 */
[----:B------:R-:W-:Y:S01]  /*0ed0*/  IMAD.MOV.U32 R0, RZ, RZ, R9 ;  /* 0x000000ffff007224 */ /* 0x000fe200078e0009 */
[----:B------:R-:W-:-:S06]  /*0ee0*/  DSETP.MAX.AND P2, P3, R8, R6, PT ;  /* 0x000000060800722a */ /* 0x000fcc0003b4f000 */
[----:B------:R-:W-:Y:S02]  /*0ef0*/  FSEL R11, R0, R7, P2 ;  /* 0x00000007000b7208 */ /* 0x000fe40001000000 */
[----:B------:R-:W-:-:S06]  /*0f00*/  SEL R20, R8, R21, P2 ;  /* 0x0000001508147207 */ /* 0x000fcc0001000000 */
[----:B------:R-:W-:-:S05]  /*0f10*/  @P3 LOP3.LUT R11, R7, 0x80000, RZ, 0xfc, !PT ;  /* 0x00080000070b3812 */ /* 0x000fca00078efcff */
[----:B------:R-:W-:-:S07]  /*0f20*/  IMAD.MOV.U32 R21, RZ, RZ, R11 ;  /* 0x000000ffff157224 */ /* 0x000fce00078e000b */
.L_x_11:
        /* <DEDUP_REMOVED lines=11> */
[----:B------:R3:W5:Y:S01]  /*0fe0*/  LDG.E.64 R6, desc[UR6][R14.64+0x18] ;  /* 0x000018060e067981 */ /* 0x000762000c1e1b00 */
[----:B------:R-:W-:-:S02]  /*0ff0*/  IMAD.MOV.U32 R4, RZ, RZ, R21 ;  /* 0x000000ffff047224 */ /* 0x000fc400078e0015 */
[----:B------:R-:W-:Y:S01]  /*1000*/  VIADD R26, R26, 0x4 ;  /* 0x000000041a1a7836 */ /* 0x000fe20000000000 */
[----:B--2---:R-:W-:Y:S01]  /*1010*/  DSETP.MAX.AND P2, P3, R20, R12, PT ;  /* 0x0000000c1400722a */ /* 0x004fe20003b4f000 */
[----:B------:R-:W-:Y:S02]  /*1020*/  IMAD.MOV.U32 R17, RZ, RZ, R13 ;  /* 0x000000ffff117224 */ /* 0x000fe400078e000d */
[----:B---3--:R-:W-:-:S03]  /*1030*/  IMAD.MOV.U32 R15, RZ, RZ, R11 ;  /* 0x000000ffff0f7224 */ /* 0x008fc600078e000b */
[----:B------:R-:W-:Y:S02]  /*1040*/  FSEL R19, R4, R17, P2 ;  /* 0x0000001104137208 */ /* 0x000fe40001000000 */
[----:B------:R-:W-:Y:S01]  /*1050*/  SEL R12, R20, R12, P2 ;  /* 0x0000000c140c7207 */ /* 0x000fe20001000000 */
[----:B-----5:R-:W-:-:S05]  /*1060*/  IMAD.MOV.U32 R21, RZ, RZ, R6 ;  /* 0x000000ffff157224 */ /* 0x020fca00078e0006 */
[----:B------:R-:W-:-:S04]  /*1070*/  @P3 LOP3.LUT R19, R17, 0x80000, RZ, 0xfc, !PT ;  /* 0x0008000011133812 */ /* 0x000fc800078efcff */
[----:B------:R-:W-:-:S05]  /*1080*/  MOV R13, R19 ;  /* 0x00000013000d7202 */ /* 0x000fca0000000f00 */
[----:B------:R-:W-:Y:S01]  /*1090*/  IMAD.MOV.U32 R4, RZ, RZ, R13 ;  /* 0x000000ffff047224 */ /* 0x000fe200078e000d */
[----:B------:R-:W-:Y:S01]  /*10a0*/  DSETP.MAX.AND P2, P3, R12, R10, PT ;  /* 0x0000000a0c00722a */ /* 0x000fe20003b4f000 */
[----:B----4-:R-:W-:-:S05]  /*10b0*/  IMAD.MOV.U32 R13, RZ, RZ, R9 ;  /* 0x000000ffff0d7224 */ /* 0x010fca00078e0009 */
        /* <DEDUP_REMOVED lines=8> */
[----:B------:R-:W-:-:S05]  /*1140*/  @P3 LOP3.LUT R15, R13, 0x80000, RZ, 0xfc, !PT ;  /* 0x000800000d0f3812 */ /* 0x000fca00078efcff */
[----:B------:R-:W-:-:S05]  /*1150*/  IMAD.MOV.U32 R9, RZ, RZ, R15 ;  /* 0x000000ffff097224 */ /* 0x000fca00078e000f */
[----:B------:R-:W-:Y:S01]  /*1160*/  MOV R4, R9 ;  /* 0x0000000900047202 */ /* 0x000fe20000000f00 */
[----:B------:R-:W-:-:S06]  /*1170*/  DSETP.MAX.AND P2, P3, R8, R6, PT ;  /* 0x000000060800722a */ /* 0x000fcc0003b4f000 */
[----:B------:R-:W-:Y:S02]  /*1180*/  FSEL R11, R4, R7, P2 ;  /* 0x00000007040b7208 */ /* 0x000fe40001000000 */
[----:B------:R-:W-:-:S06]  /*1190*/  SEL R20, R8, R21, P2 ;  /* 0x0000001508147207 */ /* 0x000fcc0001000000 */
[----:B------:R-:W-:-:S05]  /*11a0*/  @P3 LOP3.LUT R11, R7, 0x80000, RZ, 0xfc, !PT ;  /* 0x00080000070b3812 */ /* 0x000fca00078efcff */
[----:B------:R-:W-:-:S07]  /*11b0*/  IMAD.MOV.U32 R21, RZ, RZ, R11 ;  /* 0x000000ffff157224 */ /* 0x000fce00078e000b */
.L_x_12:
[----:B------:R-:W-:Y:S05]  /*11c0*/  @!P1 BRA `(.L_x_8) ;  /* 0x00000000003c9947 */ /* 0x000fea0003800000 */
[----:B------:R-:W0:Y:S01]  /*11d0*/  LDC.64 R6, c[0x0][0x380] ;  /* 0x0000e000ff067b82 */ /* 0x000e220000000a00 */
[----:B------:R-:W-:Y:S02]  /*11e0*/  IMAD.IADD R9, R5, 0x1, R26 ;  /* 0x0000000105097824 */ /* 0x000fe400078e021a */
[----:B------:R-:W-:-:S07]  /*11f0*/  IMAD.MOV R0, RZ, RZ, -R0 ;  /* 0x000000ffff007224 */ /* 0x000fce00078e0a00 */
.L_x_13:
[----:B0-----:R-:W-:-:S06]  /*1200*/  IMAD.WIDE R4, R9, 0x8, R6 ;  /* 0x0000000809047825 */ /* 0x001fcc00078e0206 */
[----:B------:R-:W2:Y:S01]  /*1210*/  LDG.E.64 R4, desc[UR6][R4.64] ;  /* 0x0000000604047981 */ /* 0x000ea2000c1e1b00 */
[----:B------:R-:W-:Y:S01]  /*1220*/  VIADD R0, R0, 0x1 ;  /* 0x0000000100007836 */ /* 0x000fe20000000000 */
[----:B------:R-:W-:Y:S01]  /*1230*/  IADD3 R9, PT, PT, R9, 0x1, RZ ;  /* 0x0000000109097810 */ /* 0x000fe20007ffe0ff */
[----:B------:R-:W-:-:S03]  /*1240*/  IMAD.MOV.U32 R11, RZ, RZ, R21 ;  /* 0x000000ffff0b7224 */ /* 0x000fc600078e0015 */
[----:B------:R-:W-:Y:S01]  /*1250*/  ISETP.NE.AND P1, PT, R0, RZ, PT ;  /* 0x000000ff0000720c */ /* 0x000fe20003f25270 */
[----:B--2---:R-:W-:Y:S01]  /*1260*/  DSETP.MAX.AND P2, P3, R4, R20, PT ;  /* 0x000000140400722a */ /* 0x004fe20003b4f000 */
[----:B------:R-:W-:-:S05]  /*1270*/  IMAD.MOV.U32 R8, RZ, RZ, R5 ;  /* 0x000000ffff087224 */ /* 0x000fca00078e0005 */
[----:B------:R-:W-:Y:S02]  /*1280*/  FSEL R21, R8, R11, P2 ;  /* 0x0000000b08157208 */ /* 0x000fe40001000000 */
[----:B------:R-:W-:-:S06]  /*1290*/  SEL R20, R4, R20, P2 ;  /* 0x0000001404147207 */ /* 0x000fcc0001000000 */
[----:B------:R-:W-:Y:S01]  /*12a0*/  @P3 LOP3.LUT R21, R11, 0x80000, RZ, 0xfc, !PT ;  /* 0x000800000b153812 */ /* 0x000fe200078efcff */
[----:B------:R-:W-:Y:S06]  /*12b0*/  @P1 BRA `(.L_x_13) ;  /* 0xfffffffc00d01947 */ /* 0x000fec000383ffff */
.L_x_8:
[----:B------:R-:W-:Y:S01]  /*12c0*/  CS2R R8, SRZ ;  /* 0x0000000000087805 */ /* 0x000fe2000001ff00 */
[----:B------:R-:W-:Y:S06]  /*12d0*/  @!P0 BRA `(.L_x_14) ;  /* 0x0000000800f88947 */ /* 0x000fec0003800000 */
[----:B------:R-:W-:Y:S01]  /*12e0*/  ISETP.NE.AND P0, PT, R2, 0x1, PT ;  /* 0x000000010200780c */ /* 0x000fe20003f05270 */
[----:B------:R-:W-:Y:S01]  /*12f0*/  IMAD R0, R3, R2, RZ ;  /* 0x0000000203007224 */ /* 0x000fe200078e02ff */
[----:B------:R-:W-:Y:S01]  /*1300*/  CS2R R8, SRZ ;  /* 0x0000000000087805 */ /* 0x000fe2000001ff00 */
[----:B------:R-:W-:-:S10]  /*1310*/  IMAD.MOV.U32 R5, RZ, RZ, RZ ;  /* 0x000000ffff057224 */ /* 0x000fd400078e00ff */
[----:B------:R-:W-:Y:S05]  /*1320*/  @!P0 BRA `(.L_x_15) ;  /* 0x0000000400c88947 */ /* 0x000fea0003800000 */
[----:B------:R-:W0:Y:S01]  /*1330*/  LDCU.64 UR4, c[0x0][0x380] ;  /* 0x00007000ff0477ac */ /* 0x000e220008000a00 */
[----:B------:R-:W-:Y:S01]  /*1340*/  LOP3.LUT R5, R2, 0x7ffffffe, RZ, 0xc0, !PT ;  /* 0x7ffffffe02057812 */ /* 0x000fe200078ec0ff */
[----:B------:R-:W-:Y:S01]  /*1350*/  IMAD.MOV.U32 R2, RZ, RZ, R0 ;  /* 0x000000ffff027224 */ /* 0x000fe200078e0000 */
[----:B------:R-:W-:-:S03]  /*1360*/  CS2R R8, SRZ ;  /* 0x0000000000087805 */ /* 0x000fc6000001ff00 */
[----:B------:R-:W-:Y:S01]  /*1370*/  IMAD.MOV R4, RZ, RZ, -R5 ;  /* 0x000000ffff047224 */ /* 0x000fe200078e0a05 */
[----:B0-----:R-:W-:-:S04]  /*1380*/  UIADD3 UR4, UP0, UPT, UR4, 0x8, URZ ;  /* 0x0000000804047890 */ /* 0x001fc8000ff1e0ff */
[----:B------:R-:W-:-:S12]  /*1390*/  UIADD3.X UR5, UPT, UPT, URZ, UR5, URZ, UP0, !UPT ;  /* 0x00000005ff057290 */ /* 0x000fd800087fe4ff */
.L_x_20:
[----:B0-----:R-:W-:Y:S02]  /*13a0*/  IMAD.U32 R6, RZ, RZ, UR4 ;  /* 0x00000004ff067e24 */ /* 0x001fe4000f8e00ff */
[----:B------:R-:W-:Y:S02]  /*13b0*/  IMAD.U32 R7, RZ, RZ, UR5 ;  /* 0x00000005ff077e24 */ /* 0x000fe4000f8e00ff */
[----:B------:R-:W-:-:S05]  /*13c0*/  IMAD.WIDE R6, R2, 0x8, R6 ;  /* 0x0000000802067825 */ /* 0x000fca00078e0206 */
[----:B------:R-:W2:Y:S04]  /*13d0*/  LDG.E.64 R10, desc[UR6][R6.64+-0x8] ;  /* 0xfffff806060a7981 */ /* 0x000ea8000c1e1b00 */
[----:B------:R-:W3:Y:S01]  /*13e0*/  LDG.E.64 R18, desc[UR6][R6.64] ;  /* 0x0000000606127981 */ /* 0x000ee2000c1e1b00 */
[----:B------:R-:W-:Y:S01]  /*13f0*/  IMAD.MOV.U32 R22, RZ, RZ, 0x652b82fe ;  /* 0x652b82feff167424 */ /* 0x000fe200078e00ff */
[----:B------:R-:W-:Y:S01]  /*1400*/  MOV R23, 0x3ff71547 ;  /* 0x3ff7154700177802 */ /* 0x000fe20000000f00 */
[----:B------:R-:W-:Y:S01]  /*1410*/  UMOV UR8, 0xfefa39ef ;  /* 0xfefa39ef00087882 */ /* 0x000fe20000000000 */
        /* <DEDUP_REMOVED lines=21> */
[----:B------:R-:W-:Y:S01]  /*1570*/  BSSY.RECONVERGENT B0, `(.L_x_16) ;  /* 0x0000025000007945 */ /* 0x000fe20003800200 */
[----:B--2---:R-:W-:-:S02]  /*1580*/  DADD R10, R10, -R20 ;  /* 0x000000000a0a7229 */ /* 0x004fc40000000814 */
[----:B---3--:R-:W-:-:S06]  /*1590*/  DADD R18, R18, -R20 ;  /* 0x0000000012127229 */ /* 0x008fcc0000000814 */
[-C--:B------:R-:W-:Y:S02]  /*15a0*/  DFMA R12, R10, R22.reuse, 6.75539944105574400000e+15 ;  /* 0x433800000a0c742b */ /* 0x080fe40000000016 */
[----:B------:R-:W-:Y:S01]  /*15b0*/  FSETP.GEU.AND P0, PT, |R11|, 4.1917929649353027344, PT ;  /* 0x4086232b0b00780b */ /* 0x000fe20003f0e200 */
[----:B------:R-:W-:-:S05]  /*15c0*/  DFMA R22, R18, R22, 6.75539944105574400000e+15 ;  /* 0x433800001216742b */ /* 0x000fca0000000016 */
[----:B------:R-:W-:-:S08]  /*15d0*/  DADD R24, R12, -6.75539944105574400000e+15 ;  /* 0xc33800000c187429 */ /* 0x000fd00000000000 */
[----:B------:R-:W-:-:S08]  /*15e0*/  DFMA R14, R24, -UR8, R10 ;  /* 0x80000008180e7c2b */ /* 0x000fd0000800000a */
[----:B------:R-:W-:Y:S01]  /*15f0*/  DFMA R24, R24, -UR10, R14 ;  /* 0x8000000a18187c2b */ /* 0x000fe2000800000e */
[----:B------:R-:W-:Y:S02]  /*1600*/  IMAD.MOV.U32 R14, RZ, RZ, -0x35dec16 ;  /* 0xfca213eaff0e7424 */ /* 0x000fe400078e00ff */
[----:B------:R-:W-:-:S06]  /*1610*/  IMAD.MOV.U32 R15, RZ, RZ, 0x3e928af3 ;  /* 0x3e928af3ff0f7424 */ /* 0x000fcc00078e00ff */
[----:B------:R-:W-:-:S08]  /*1620*/  DFMA R16, R24, UR12, R14 ;  /* 0x0000000c18107c2b */ /* 0x000fd0000800000e */
[----:B------:R-:W-:-:S08]  /*1630*/  DFMA R16, R24, R16, UR14 ;  /* 0x0000000e18107e2b */ /* 0x000fd00008000010 */
[----:B------:R-:W-:-:S08]  /*1640*/  DFMA R16, R24, R16, UR16 ;  /* 0x0000001018107e2b */ /* 0x000fd00008000010 */
[----:B------:R-:W-:-:S08]  /*1650*/  DFMA R16, R24, R16, UR18 ;  /* 0x0000001218107e2b */ /* 0x000fd00008000010 */
[----:B------:R-:W-:-:S08]  /*1660*/  DFMA R16, R24, R16, UR20 ;  /* 0x0000001418107e2b */ /* 0x000fd00008000010 */
[----:B------:R-:W-:-:S08]  /*1670*/  DFMA R16, R24, R16, UR22 ;  /* 0x0000001618107e2b */ /* 0x000fd00008000010 */
[----:B------:R-:W-:-:S08]  /*1680*/  DFMA R16, R24, R16, UR24 ;  /* 0x0000001818107e2b */ /* 0x000fd00008000010 */
[----:B------:R-:W-:-:S08]  /*1690*/  DFMA R16, R24, R16, UR26 ;  /* 0x0000001a18107e2b */ /* 0x000fd00008000010 */
[----:B------:R-:W-:-:S08]  /*16a0*/  DFMA R16, R24, R16, UR28 ;  /* 0x0000001c18107e2b */ /* 0x000fd00008000010 */
[----:B------:R-:W-:-:S08]  /*16b0*/  DFMA R16, R24, R16, 1 ;  /* 0x3ff000001810742b */ /* 0x000fd00000000010 */
[----:B------:R-:W-:-:S10]  /*16c0*/  DFMA R16, R24, R16, 1 ;  /* 0x3ff000001810742b */ /* 0x000fd40000000010 */
[----:B------:R-:W-:Y:S02]  /*16d0*/  IMAD R25, R12, 0x100000, R17 ;  /* 0x001000000c197824 */ /* 0x000fe400078e0211 */
[----:B------:R-:W-:Y:S01]  /*16e0*/  IMAD.MOV.U32 R24, RZ, RZ, R16 ;  /* 0x000000ffff187224 */ /* 0x000fe200078e0010 */
[----:B------:R-:W-:Y:S06]  /*16f0*/  @!P0 BRA `(.L_x_17) ;  /* 0x0000000000308947 */ /* 0x000fec0003800000 */
[----:B------:R-:W-:Y:S01]  /*1700*/  FSETP.GEU.AND P1, PT, |R11|, 4.2275390625, PT ;  /* 0x408748000b00780b */ /* 0x000fe20003f2e200 */
[C---:B------:R-:W-:Y:S02]  /*1710*/  DSETP.GEU.AND P0, PT, R10.reuse, RZ, PT ;  /* 0x000000ff0a00722a */ /* 0x040fe40003f0e000 */
[----:B------:R-:W-:-:S10]  /*1720*/  DADD R10, R10, +INF ;  /* 0x7ff000000a0a7429 */ /* 0x000fd40000000000 */
[----:B------:R-:W-:Y:S02]  /*1730*/  @!P1 LEA.HI R13, R12, R12, RZ, 0x1 ;  /* 0x0000000c0c0d9211 */ /* 0x000fe400078f08ff */
[----:B------:R-:W-:Y:S02]  /*1740*/  FSEL R24, R10, RZ, P0 ;  /* 0x000000ff0a187208 */ /* 0x000fe40000000000 */
[----:B------:R-:W-:Y:S02]  /*1750*/  @!P1 SHF.R.S32.HI R13, RZ, 0x1, R13 ;  /* 0x00000001ff0d9819 */ /* 0x000fe4000001140d */
[----:B------:R-:W-:Y:S02]  /*1760*/  FSEL R25, R11, RZ, P0 ;  /* 0x000000ff0b197208 */ /* 0x000fe40000000000 */
[----:B------:R-:W-:Y:S01]  /*1770*/  @!P1 MOV R10, RZ ;  /* 0x000000ff000a9202 */ /* 0x000fe20000000f00 */
[----:B------:R-:W-:Y:S02]  /*1780*/  @!P1 IMAD.IADD R12, R12, 0x1, -R13 ;  /* 0x000000010c0c9824 */ /* 0x000fe400078e0a0d */
[----:B------:R-:W-:-:S03]  /*1790*/  @!P1 IMAD R17, R13, 0x100000, R17 ;  /* 0x001000000d119824 */ /* 0x000fc600078e0211 */
[----:B------:R-:W-:-:S06]  /*17a0*/  @!P1 LEA R11, R12, 0x3ff00000, 0x14 ;  /* 0x3ff000000c0b9811 */ /* 0x000fcc00078ea0ff */
[----:B------:R-:W-:-:S11]  /*17b0*/  @!P1 DMUL R24, R16, R10 ;  /* 0x0000000a10189228 */ /* 0x000fd60000000000 */
.L_x_17:
[----:B------:R-:W-:Y:S05]  /*17c0*/  BSYNC.RECONVERGENT B0 ;  /* 0x0000000000007941 */ /* 0x000fea0003800200 */
.L_x_16:
[----:B------:R-:W-:Y:S01]  /*17d0*/  DADD R10, R22, -6.75539944105574400000e+15 ;  /* 0xc3380000160a7429 */ /* 0x000fe20000000000 */
[----:B------:R0:W-:Y:S01]  /*17e0*/  STG.E.64 desc[UR6][R6.64+-0x8], R24 ;  /* 0xfffff81806007986 */ /* 0x0001e2000c101b06 */
[----:B------:R-:W-:Y:S01]  /*17f0*/  FSETP.GEU.AND P0, PT, |R19|, 4.1917929649353027344, PT ;  /* 0x4086232b1300780b */ /* 0x000fe20003f0e200 */
[----:B------:R-:W-:Y:S01]  /*1800*/  VIADD R4, R4, 0x2 ;  /* 0x0000000204047836 */ /* 0x000fe20000000000 */
[----:B------:R-:W-:Y:S01]  /*1810*/  BSSY.RECONVERGENT B0, `(.L_x_18) ;  /* 0x000001f000007945 */ /* 0x000fe20003800200 */
[----:B------:R-:W-:-:S03]  /*1820*/  DADD R8, R24, R8 ;  /* 0x0000000018087229 */ /* 0x000fc60000000008 */
[----:B------:R-:W-:Y:S01]  /*1830*/  DFMA R12, R10, -UR8, R18 ;  /* 0x800000080a0c7c2b */ /* 0x000fe20008000012 */
[----:B------:R-:W-:-:S07]  /*1840*/  ISETP.NE.AND P2, PT, R4, RZ, PT ;  /* 0x000000ff0400720c */ /* 0x000fce0003f45270 */
[----:B------:R-:W-:-:S08]  /*1850*/  DFMA R10, R10, -UR10, R12 ;  /* 0x8000000a0a0a7c2b */ /* 0x000fd0000800000c */
        /* <DEDUP_REMOVED lines=13> */
[----:B0-----:R-:W-:Y:S06]  /*1930*/  @!P0 BRA `(.L_x_19) ;  /* 0x0000000000308947 */ /* 0x001fec0003800000 */
[----:B------:R-:W-:Y:S01]  /*1940*/  FSETP.GEU.AND P1, PT, |R19|, 4.2275390625, PT ;  /* 0x408748001300780b */ /* 0x000fe20003f2e200 */
[C---:B------:R-:W-:Y:S02]  /*1950*/  DADD R16, R18.reuse, +INF ;  /* 0x7ff0000012107429 */ /* 0x040fe40000000000 */
[----:B------:R-:W-:-:S08]  /*1960*/  DSETP.GEU.AND P0, PT, R18, RZ, PT ;  /* 0x000000ff1200722a */ /* 0x000fd00003f0e000 */
[----:B------:R-:W-:Y:S02]  /*1970*/  FSEL R13, R17, RZ, P0 ;  /* 0x000000ff110d7208 */ /* 0x000fe40000000000 */
[----:B------:R-:W-:-:S04]  /*1980*/  @!P1 LEA.HI R12, R22, R22, RZ, 0x1 ;  /* 0x00000016160c9211 */ /* 0x000fc800078f08ff */
[----:B------:R-:W-:Y:S02]  /*1990*/  @!P1 SHF.R.S32.HI R15, RZ, 0x1, R12 ;  /* 0x00000001ff0f9819 */ /* 0x000fe4000001140c */
[----:B------:R-:W-:-:S03]  /*19a0*/  FSEL R12, R16, RZ, P0 ;  /* 0x000000ff100c7208 */ /* 0x000fc60000000000 */
[----:B------:R-:W-:Y:S02]  /*19b0*/  @!P1 IMAD.IADD R14, R22, 0x1, -R15 ;  /* 0x00000001160e9824 */ /* 0x000fe400078e0a0f */
[----:B------:R-:W-:-:S03]  /*19c0*/  @!P1 IMAD R11, R15, 0x100000, R11 ;  /* 0x001000000f0b9824 */ /* 0x000fc600078e020b */
[----:B------:R-:W-:Y:S01]  /*19d0*/  @!P1 LEA R15, R14, 0x3ff00000, 0x14 ;  /* 0x3ff000000e0f9811 */ /* 0x000fe200078ea0ff */
[----:B------:R-:W-:-:S06]  /*19e0*/  @!P1 IMAD.MOV.U32 R14, RZ, RZ, RZ ;  /* 0x000000ffff0e9224 */ /* 0x000fcc00078e00ff */
[----:B------:R-:W-:-:S11]  /*19f0*/  @!P1 DMUL R12, R10, R14 ;  /* 0x0000000e0a0c9228 */ /* 0x000fd60000000000 */
.L_x_19:
[----:B------:R-:W-:Y:S05]  /*1a00*/  BSYNC.RECONVERGENT B0 ;  /* 0x0000000000007941 */ /* 0x000fea0003800200 */
.L_x_18:
[----:B------:R0:W-:Y:S01]  /*1a10*/  STG.E.64 desc[UR6][R6.64], R12 ;  /* 0x0000000c06007986 */ /* 0x0001e2000c101b06 */
[----:B------:R-:W-:Y:S01]  /*1a20*/  DADD R8, R8, R12 ;  /* 0x0000000008087229 */ /* 0x000fe2000000000c */
[----:B------:R-:W-:Y:S01]  /*1a30*/  IADD3 R2, PT, PT, R2, 0x2, RZ ;  /* 0x0000000202027810 */ /* 0x000fe20007ffe0ff */
[----:B------:R-:W-:Y:S09]  /*1a40*/  @P2 BRA `(.L_x_20) ;  /* 0xfffffff800542947 */ /* 0x000ff2000383ffff */
.L_x_15:
[----:B------:R-:W1:Y:S02]  /*1a50*/  LDC R2, c[0x0][0x388] ;  /* 0x0000e200ff027b82 */ /* 0x000e640000000800 */
[----:B-1----:R-:W-:-:S04]  /*1a60*/  LOP3.LUT R4, R2, 0x1, RZ, 0xc0, !PT ;  /* 0x0000000102047812 */ /* 0x002fc800078ec0ff */
[----:B------:R-:W-:-:S13]  /*1a70*/  ISETP.NE.U32.AND P0, PT, R4, 0x1, PT ;  /* 0x000000010400780c */ /* 0x000fda0003f05070 */
[----:B------:R-:W-:Y:S05]  /*1a80*/  @P0 BRA `(.L_x_14) ;  /* 0x00000004000c0947 */ /* 0x000fea0003800000 */
[----:B0-----:R-:W0:Y:S01]  /*1a90*/  LDC.64 R6, c[0x0][0x380] ;  /* 0x0000e000ff067b82 */ /* 0x001e220000000a00 */
[----:B------:R-:W-:-:S04]  /*1aa0*/  IMAD.IADD R5, R0, 0x1, R5 ;  /* 0x0000000100057824 */ /* 0x000fc800078e0205 */
[----:B0-----:R-:W-:-:S05]  /*1ab0*/  IMAD.WIDE R4, R5, 0x8, R6 ;  /* 0x0000000805047825 */ /* 0x001fca00078e0206 */
[----:B------:R-:W2:Y:S01]  /*1ac0*/  LDG.E.64 R6, desc[UR6][R4.64] ;  /* 0x0000000604067981 */ /* 0x000ea2000c1e1b00 */
[----:B------:R-:W-:Y:S01]  /*1ad0*/  UMOV UR4, 0xfefa39ef ;  /* 0xfefa39ef00047882 */ /* 0x000fe20000000000 */
[----:B------:R-:W-:Y:S01]  /*1ae0*/  UMOV UR5, 0x3fe62e42 ;  /* 0x3fe62e4200057882 */ /* 0x000fe20000000000 */
[----:B------:R-:W-:Y:S01]  /*1af0*/  BSSY.RECONVERGENT B0, `(.L_x_21) ;  /* 0x000003a000007945 */ /* 0x000fe20003800200 */
[----:B--2---:R-:W-:Y:S01]  /*1b00*/  DADD R20, R6, -R20 ;  /* 0x0000000006147229 */ /* 0x004fe20000000814 */
[----:B------:R-:W-:Y:S02]  /*1b10*/  IMAD.MOV.U32 R6, RZ, RZ, 0x652b82fe ;  /* 0x652b82feff067424 */ /* 0x000fe400078e00ff */
[----:B------:R-:W-:-:S06]  /*1b20*/  IMAD.MOV.U32 R7, RZ, RZ, 0x3ff71547 ;  /* 0x3ff71547ff077424 */ /* 0x000fcc00078e00ff */
[----:B------:R-:W-:Y:S01]  /*1b30*/  DFMA R6, R20, R6, 6.75539944105574400000e+15 ;  /* 0x433800001406742b */ /* 0x000fe20000000006 */
[----:B------:R-:W-:-:S07]  /*1b40*/  FSETP.GEU.AND P0, PT, |R21|, 4.1917929649353027344, PT ;  /* 0x4086232b1500780b */ /* 0x000fce0003f0e200 */
[----:B------:R-:W-:-:S08]  /*1b50*/  DADD R10, R6, -6.75539944105574400000e+15 ;  /* 0xc3380000060a7429 */ /* 0x000fd00000000000 */
[----:B------:R-:W-:Y:S01]  /*1b60*/  DFMA R12, R10, -UR4, R20 ;  /* 0x800000040a0c7c2b */ /* 0x000fe20008000014 */
[----:B------:R-:W-:Y:S01]  /*1b70*/  UMOV UR4, 0x3b39803f ;  /* 0x3b39803f00047882 */ /* 0x000fe20000000000 */
[----:B------:R-:W-:-:S06]  /*1b80*/  UMOV UR5, 0x3c7abc9e ;  /* 0x3c7abc9e00057882 */ /* 0x000fcc0000000000 */
[----:B------:R-:W-:Y:S01]  /*1b90*/  DFMA R10, R10, -UR4, R12 ;  /* 0x800000040a0a7c2b */ /* 0x000fe2000800000c */
[----:B------:R-:W-:Y:S01]  /*1ba0*/  UMOV UR4, 0x69ce2bdf ;  /* 0x69ce2bdf00047882 */ /* 0x000fe20000000000 */
[----:B------:R-:W-:Y:S01]  /*1bb0*/  IMAD.MOV.U32 R12, RZ, RZ, -0x35dec16 ;  /* 0xfca213eaff0c7424 */ /* 0x000fe200078e00ff */
[----:B------:R-:W-:Y:S01]  /*1bc0*/  UMOV UR5, 0x3e5ade15 ;  /* 0x3e5ade1500057882 */ /* 0x000fe20000000000 */
[----:B------:R-:W-:-:S06]  /*1bd0*/  IMAD.MOV.U32 R13, RZ, RZ, 0x3e928af3 ;  /* 0x3e928af3ff0d7424 */ /* 0x000fcc00078e00ff */
[----:B------:R-:W-:Y:S01]  /*1be0*/  DFMA R12, R10, UR4, R12 ;  /* 0x000000040a0c7c2b */ /* 0x000fe2000800000c */
[----:B------:R-:W-:Y:S01]  /*1bf0*/  UMOV UR4, 0x62401315 ;  /* 0x6240131500047882 */ /* 0x000fe20000000000 */
[----:B------:R-:W-:-:S06]  /*1c00*/  UMOV UR5, 0x3ec71dee ;  /* 0x3ec71dee00057882 */ /* 0x000fcc0000000000 */
[----:B------:R-:W-:Y:S01]  /*1c10*/  DFMA R12, R10, R12, UR4 ;  /* 0x000000040a0c7e2b */ /* 0x000fe2000800000c */
        /* <DEDUP_REMOVED lines=20> */
[----:B------:R-:W-:-:S08]  /*1d60*/  DFMA R12, R10, R12, UR4 ;  /* 0x000000040a0c7e2b */ /* 0x000fd0000800000c */
[----:B------:R-:W-:-:S08]  /*1d70*/  DFMA R12, R10, R12, 1 ;  /* 0x3ff000000a0c742b */ /* 0x000fd0000000000c */
[----:B------:R-:W-:-:S10]  /*1d80*/  DFMA R12, R10, R12, 1 ;  /* 0x3ff000000a0c742b */ /* 0x000fd4000000000c */
[----:B------:R-:W-:Y:S01]  /*1d90*/  IMAD R11, R6, 0x100000, R13 ;  /* 0x00100000060b7824 */ /* 0x000fe200078e020d */
[----:B------:R-:W-:Y:S01]  /*1da0*/  MOV R10, R12 ;  /* 0x0000000c000a7202 */ /* 0x000fe20000000f00 */
[----:B------:R-:W-:Y:S06]  /*1db0*/  @!P0 BRA `(.L_x_22) ;  /* 0x0000000000348947 */ /* 0x000fec0003800000 */
[----:B------:R-:W-:Y:S01]  /*1dc0*/  FSETP.GEU.AND P1, PT, |R21|, 4.2275390625, PT ;  /* 0x408748001500780b */ /* 0x000fe20003f2e200 */
[C---:B------:R-:W-:Y:S02]  /*1dd0*/  DADD R10, R20.reuse, +INF ;  /* 0x7ff00000140a7429 */ /* 0x040fe40000000000 */
[----:B------:R-:W-:-:S08]  /*1de0*/  DSETP.GEU.AND P0, PT, R20, RZ, PT ;  /* 0x000000ff1400722a */ /* 0x000fd00003f0e000 */
[----:B------:R-:W-:Y:S02]  /*1df0*/  FSEL R10, R10, RZ, P0 ;  /* 0x000000ff0a0a7208 */ /* 0x000fe40000000000 */
[----:B------:R-:W-:Y:S02]  /*1e00*/  @!P1 LEA.HI R0, R6, R6, RZ, 0x1 ;  /* 0x0000000606009211 */ /* 0x000fe400078f08ff */
[----:B------:R-:W-:Y:S02]  /*1e10*/  FSEL R11, R11, RZ, P0 ;  /* 0x000000ff0b0b7208 */ /* 0x000fe40000000000 */
[----:B------:R-:W-:-:S05]  /*1e20*/  @!P1 SHF.R.S32.HI R7, RZ, 0x1, R0 ;  /* 0x00000001ff079819 */ /* 0x000fca0000011400 */
[----:B------:R-:W-:Y:S02]  /*1e30*/  @!P1 IMAD.IADD R6, R6, 0x1, -R7 ;  /* 0x0000000106069824 */ /* 0x000fe400078e0a07 */
[----:B------:R-:W-:-:S03]  /*1e40*/  @!P1 IMAD R7, R7, 0x100000, R13 ;  /* 0x0010000007079824 */ /* 0x000fc600078e020d */
[----:B------:R-:W-:Y:S01]  /*1e50*/  @!P1 LEA R13, R6, 0x3ff00000, 0x14 ;  /* 0x3ff00000060d9811 */ /* 0x000fe200078ea0ff */
[----:B------:R-:W-:Y:S02]  /*1e60*/  @!P1 IMAD.MOV.U32 R6, RZ, RZ, R12 ;  /* 0x000000ffff069224 */ /* 0x000fe400078e000c */
[----:B------:R-:W-:-:S06]  /*1e70*/  @!P1 IMAD.MOV.U32 R12, RZ, RZ, RZ ;  /* 0x000000ffff0c9224 */ /* 0x000fcc00078e00ff */
[----:B------:R-:W-:-:S11]  /*1e80*/  @!P1 DMUL R10, R6, R12 ;  /* 0x0000000c060a9228 */ /* 0x000fd60000000000 */
.L_x_22:
[----:B------:R-:W-:Y:S05]  /*1e90*/  BSYNC.RECONVERGENT B0 ;  /* 0x0000000000007941 */ /* 0x000fea0003800200 */
.L_x_21:
[----:B------:R1:W-:Y:S01]  /*1ea0*/  STG.E.64 desc[UR6][R4.64], R10 ;  /* 0x0000000a04007986 */ /* 0x0003e2000c101b06 */
[----:B------:R-:W-:-:S11]  /*1eb0*/  DADD R8, R8, R10 ;  /* 0x0000000008087229 */ /* 0x000fd6000000000a */
.L_x_14:
[----:B------:R-:W-:-:S13]  /*1ec0*/  ISETP.GE.AND P0, PT, R2, 0x1, PT ;  /* 0x000000010200780c */ /* 0x000fda0003f06270 */
[----:B------:R-:W-:Y:S05]  /*1ed0*/  @!P0 EXIT ;  /* 0x000000000000894d */ /* 0x000fea0003800000 */
[C---:B------:R-:W-:Y:S01]  /*1ee0*/  ISETP.GE.U32.AND P0, PT, R2.reuse, 0x10, PT ;  /* 0x000000100200780c */ /* 0x040fe20003f06070 */
[----:B------:R-:W-:Y:S01]  /*1ef0*/  IMAD R0, R3, R2, RZ ;  /* 0x0000000203007224 */ /* 0x000fe200078e02ff */
[----:B------:R-:W-:Y:S01]  /*1f00*/  LOP3.LUT R23, R2, 0xf, RZ, 0xc0, !PT ;  /* 0x0000000f02177812 */ /* 0x000fe200078ec0ff */
[----:B------:R-:W-:-:S10]  /*1f10*/  IMAD.MOV.U32 R3, RZ, RZ, RZ ;  /* 0x000000ffff037224 */ /* 0x000fd400078e00ff */
[----:B------:R-:W-:Y:S05]  /*1f20*/  @!P0 BRA `(.L_x_23) ;  /* 0x0000001400f48947 */ /* 0x000fea0003800000 */
[----:B------:R-:W2:Y:S01]  /*1f30*/  LDCU.64 UR4, c[0x0][0x380] ;  /* 0x00007000ff0477ac */ /* 0x000ea20008000a00 */
[----:B------:R-:W-:Y:S01]  /*1f40*/  LOP3.LUT R3, R2, 0x7ffffff0, RZ, 0xc0, !PT ;  /* 0x7ffffff002037812 */ /* 0x000fe200078ec0ff */
[----:B------:R-:W-:-:S03]  /*1f50*/  IMAD.MOV.U32 R24, RZ, RZ, R0 ;  /* 0x000000ffff187224 */ /* 0x000fc600078e0000 */
[----:B------:R-:W-:Y:S01]  /*1f60*/  IADD3 R25, PT, PT, -R3, RZ, RZ ;  /* 0x000000ff03197210 */ /* 0x000fe20007ffe1ff */
[----:B--2---:R-:W-:-:S04]  /*1f70*/  UIADD3 UR4, UP0, UPT, UR4, 0x40, URZ ;  /* 0x0000004004047890 */ /* 0x004fc8000ff1e0ff */
[----:B------:R-:W-:-:S12]  /*1f80*/  UIADD3.X UR5, UPT, UPT, URZ, UR5, URZ, UP0, !UPT ;  /* 0x00000005ff057290 */ /* 0x000fd800087fe4ff */
.L_x_56:
[----:B--2---:R-:W-:Y:S02]  /*1f90*/  IMAD.U32 R20, RZ, RZ, UR4 ;  /* 0x00000004ff147e24 */ /* 0x004fe4000f8e00ff */
[----:B------:R-:W-:Y:S02]  /*1fa0*/  IMAD.U32 R21, RZ, RZ, UR5 ;  /* 0x00000005ff157e24 */ /* 0x000fe4000f8e00ff */
[----:B------:R-:W-:-:S05]  /*1fb0*/  IMAD.WIDE R20, R24, 0x8, R20 ;  /* 0x0000000818147825 */ /* 0x000fca00078e0214 */
[----:B------:R-:W2:Y:S01]  /*1fc0*/  LDG.E.64 R14, desc[UR6][R20.64+-0x40] ;  /* 0xffffc006140e7981 */ /* 0x000ea2000c1e1b00 */
[----:B-1----:R-:W0:Y:S01]  /*1fd0*/  MUFU.RCP64H R5, R9 ;  /* 0x0000000900057308 */ /* 0x002e220000001800 */
[----:B------:R-:W-:Y:S01]  /*1fe0*/  IMAD.MOV.U32 R4, RZ, RZ, 0x1 ;  /* 0x00000001ff047424 */ /* 0x000fe200078e00ff */
[----:B------:R-:W-:Y:S01]  /*1ff0*/  BSSY.RECONVERGENT B1, `(.L_x_24) ;  /* 0x0000015000017945 */ /* 0x000fe20003800200 */
[----:B------:R-:W-:-:S05]  /*2000*/  VIADD R25, R25, 0x10 ;  /* 0x0000001019197836 */ /* 0x000fca0000000000 */
[----:B------:R-:W-:Y:S01]  /*2010*/  ISETP.NE.AND P1, PT, R25, RZ, PT ;  /* 0x000000ff1900720c */ /* 0x000fe20003f25270 */
[----:B0-----:R-:W-:-:S08]  /*2020*/  DFMA R6, R4, -R8, 1 ;  /* 0x3ff000000406742b */ /* 0x001fd00000000808 */
[----:B------:R-:W-:-:S08]  /*2030*/  DFMA R6, R6, R6, R6 ;  /* 0x000000060606722b */ /* 0x000fd00000000006 */
[----:B------:R-:W-:-:S08]  /*2040*/  DFMA R6, R4, R6, R4 ;  /* 0x000000060406722b */ /* 0x000fd00000000004 */
[----:B------:R-:W-:-:S08]  /*2050*/  DFMA R4, R6, -R8, 1 ;  /* 0x3ff000000604742b */ /* 0x000fd00000000808 */
[----:B------:R-:W-:-:S08]  /*2060*/  DFMA R4, R6, R4, R6 ;  /* 0x000000040604722b */ /* 0x000fd00000000006 */
[----:B--2---:R-:W-:Y:S01]  /*2070*/  DMUL R6, R14, R4 ;  /* 0x000000040e067228 */ /* 0x004fe20000000000 */
[----:B------:R-:W-:-:S07]  /*2080*/  FSETP.GEU.AND P2, PT, |R15|, 6.5827683646048100446e-37, PT ;  /* 0x036000000f00780b */ /* 0x000fce0003f4e200 */
[----:B------:R-:W-:-:S08]  /*2090*/  DFMA R10, R6, -R8, R14 ;  /* 0x80000008060a722b */ /* 0x000fd0000000000e */
[----:B------:R-:W-:-:S10]  /*20a0*/  DFMA R4, R4, R10, R6 ;  /* 0x0000000a0404722b */ /* 0x000fd40000000006 */
[----:B------:R-:W-:-:S05]  /*20b0*/  FFMA R2, RZ, R9, R5 ;  /* 0x00000009ff027223 */ /* 0x000fca0000000005 */
[----:B------:R-:W-:-:S13]  /*20c0*/  FSETP.GT.AND P0, PT, |R2|, 1.469367938527859385e-39, PT ;  /* 0x001000000200780b */ /* 0x000fda0003f04200 */
[----:B------:R-:W-:Y:S05]  /*20d0*/  @P0 BRA P2, `(.L_x_25) ;  /* 0x0000000000180947 */ /* 0x000fea0001000000 */
[----:B------:R-:W-:Y:S01]  /*20e0*/  IMAD.MOV.U32 R12, RZ, RZ, R8 ;  /* 0x000000ffff0c7224 */ /* 0x000fe200078e0008 */
[----:B------:R-:W-:Y:S01]  /*20f0*/  MOV R2, 0x2120 ;  /* 0x0000212000027802 */ /* 0x000fe20000000f00 */
[----:B------:R-:W-:-:S07]  /*2100*/  IMAD.MOV.U32 R13, RZ, RZ, R9 ;  /* 0x000000ffff0d7224 */ /* 0x000fce00078e0009 */
[----:B------:R-:W-:Y:S05]  /*2110*/  CALL.REL.NOINC `($__internal_0_$__cuda_sm20_div_rn_f64_full) ;  /* 0x0000002800a47944 */ /* 0x000fea0003c00000 */
[----:B------:R-:W-:Y:S01]  /*2120*/  MOV R4, R6 ;  /* 0x0000000600047202 */ /* 0x000fe20000000f00 */
[----:B------:R-:W-:-:S07]  /*2130*/  IMAD.MOV.U32 R5, RZ, RZ, R7 ;  /* 0x000000ffff057224 */ /* 0x000fce00078e0007 */
.L_x_25:
[----:B------:R-:W-:Y:S05]  /*2140*/  BSYNC.RECONVERGENT B1 ;  /* 0x0000000000017941 */ /* 0x000fea0003800200 */
.L_x_24:
[----:B------:R-:W2:Y:S01]  /*2150*/  LDG.E.64 R14, desc[UR6][R20.64+-0x38] ;  /* 0xffffc806140e7981 */ /* 0x000ea2000c1e1b00 */
[----:B------:R-:W0:Y:S01]  /*2160*/  MUFU.RCP64H R7, R9 ;  /* 0x0000000900077308 */ /* 0x000e220000001800 */
[----:B------:R-:W-:Y:S01]  /*2170*/  IMAD.MOV.U32 R6, RZ, RZ, 0x1 ;  /* 0x00000001ff067424 */ /* 0x000fe200078e00ff */
[----:B------:R-:W-:Y:S01]  /*2180*/  BSSY.RECONVERGENT B1, `(.L_x_26) ;  /* 0x0000012000017945 */ /* 0x000fe20003800200 */
[----:B------:R1:W-:Y:S04]  /*2190*/  STG.E.64 desc[UR6][R20.64+-0x40], R4 ;  /* 0xffffc00414007986 */ /* 0x0003e8000c101b06 */
        /* <DEDUP_REMOVED lines=11> */
[----:B-1----:R-:W-:Y:S05]  /*2250*/  @P0 BRA P2, `(.L_x_27) ;  /* 0x0000000000100947 */ /* 0x002fea0001000000 */
[----:B------:R-:W-:Y:S01]  /*2260*/  IMAD.MOV.U32 R12, RZ, RZ, R8 ;  /* 0x000000ffff0c7224 */ /* 0x000fe200078e0008 */
[----:B------:R-:W-:Y:S01]  /*2270*/  MOV R2, 0x22a0 ;  /* 0x000022a000027802 */ /* 0x000fe20000000f00 */
[----:B------:R-:W-:-:S07]  /*2280*/  IMAD.MOV.U32 R13, RZ, RZ, R9 ;  /* 0x000000ffff0d7224 */ /* 0x000fce00078e0009 */
[----:B------:R-:W-:Y:S05]  /*2290*/  CALL.REL.NOINC `($__internal_0_$__cuda_sm20_div_rn_f64_full) ;  /* 0x0000002800447944 */ /* 0x000fea0003c00000 */
.L_x_27:
[----:B------:R-:W-:Y:S05]  /*22a0*/  BSYNC.RECONVERGENT B1 ;  /* 0x0000000000017941 */ /* 0x000fea0003800200 */
.L_x_26:
        /* <DEDUP_REMOVED lines=18> */
[----:B------:R-:W-:Y:S02]  /*23d0*/  MOV R13, R9 ;  /* 0x00000009000d7202 */ /* 0x000fe40000000f00 */
[----:B------:R-:W-:-:S07]  /*23e0*/  MOV R2, 0x2400 ;  /* 0x0000240000027802 */ /* 0x000fce0000000f00 */
[----:B------:R-:W-:Y:S05]  /*23f0*/  CALL.REL.NOINC `($__internal_0_$__cuda_sm20_div_rn_f64_full) ;  /* 0x0000002400ec7944 */ /* 0x000fea0003c00000 */
[----:B------:R-:W-:Y:S02]  /*2400*/  IMAD.MOV.U32 R4, RZ, RZ, R6 ;  /* 0x000000ffff047224 */ /* 0x000fe400078e0006 */
[----:B------:R-:W-:-:S07]  /*2410*/  IMAD.MOV.U32 R5, RZ, RZ, R7 ;  /* 0x000000ffff057224 */ /* 0x000fce00078e0007 */
.L_x_29:
[----:B------:R-:W-:Y:S05]  /*2420*/  BSYNC.RECONVERGENT B1 ;  /* 0x0000000000017941 */ /* 0x000fea0003800200 */
.L_x_28:
        /* <DEDUP_REMOVED lines=21> */
.L_x_31:
[----:B------:R-:W-:Y:S05]  /*2580*/  BSYNC.RECONVERGENT B1 ;  /* 0x0000000000017941 */ /* 0x000fea0003800200 */
.L_x_30:
        /* <DEDUP_REMOVED lines=17> */
[----:B------:R-:W-:Y:S01]  /*26a0*/  MOV R12, R8 ;  /* 0x00000008000c7202 */ /* 0x000fe20000000f00 */
[----:B------:R-:W-:Y:S01]  /*26b0*/  IMAD.MOV.U32 R13, RZ, RZ, R9 ;  /* 0x000000ffff0d7224 */ /* 0x000fe200078e0009 */
[----:B------:R-:W-:-:S07]  /*26c0*/  MOV R2, 0x26e0 ;  /* 0x000026e000027802 */ /* 0x000fce0000000f00 */
[----:B------:R-:W-:Y:S05]  /*26d0*/  CALL.REL.NOINC `($__internal_0_$__cuda_sm20_div_rn_f64_full) ;  /* 0x0000002400347944 */ /* 0x000fea0003c00000 */
[----:B------:R-:W-:Y:S02]  /*26e0*/  IMAD.MOV.U32 R4, RZ, RZ, R6 ;  /* 0x000000ffff047224 */ /* 0x000fe400078e0006 */
[----:B------:R-:W-:-:S07]  /*26f0*/  IMAD.MOV.U32 R5, RZ, RZ, R7 ;  /* 0x000000ffff057224 */ /* 0x000fce00078e0007 */
.L_x_33:
[----:B------:R-:W-:Y:S05]  /*2700*/  BSYNC.RECONVERGENT B1 ;  /* 0x0000000000017941 */ /* 0x000fea0003800200 */
.L_x_32:
        /* <DEDUP_REMOVED lines=21> */
.L_x_35:
[----:B------:R-:W-:Y:S05]  /*2860*/  BSYNC.RECONVERGENT B1 ;  /* 0x0000000000017941 */ /* 0x000fea0003800200 */
.L_x_34:
[----:B------:R-:W2:Y:S01]  /*2870*/  LDG.E.64 R14, desc[UR6][R20.64+-0x10] ;  /* 0xfffff006140e7981 */ /* 0x000ea2000c1e1b00 */
[----:B------:R-:W0:Y:S01]  /*2880*/  MUFU.RCP64H R5, R9 ;  /* 0x0000000900057308 */ /* 0x000e220000001800 */
[----:B------:R-:W-:Y:S01]  /*2890*/  MOV R4, 0x1 ;  /* 0x0000000100047802 */ /* 0x000fe20000000f00 */
        /* <DEDUP_REMOVED lines=18> */
[----:B------:R-:W-:Y:S02]  /*29c0*/  IMAD.MOV.U32 R4, RZ, RZ, R6 ;  /* 0x000000ffff047224 */ /* 0x000fe400078e0006 */
[----:B------:R-:W-:-:S07]  /*29d0*/  IMAD.MOV.U32 R5, RZ, RZ, R7 ;  /* 0x000000ffff057224 */ /* 0x000fce00078e0007 */
.L_x_37:
[----:B------:R-:W-:Y:S05]  /*29e0*/  BSYNC.RECONVERGENT B1 ;  /* 0x0000000000017941 */ /* 0x000fea0003800200 */
.L_x_36:
        /* <DEDUP_REMOVED lines=21> */
.L_x_39:
[----:B------:R-:W-:Y:S05]  /*2b40*/  BSYNC.RECONVERGENT B1 ;  /* 0x0000000000017941 */ /* 0x000fea0003800200 */
.L_x_38:
        /* <DEDUP_REMOVED lines=23> */
.L_x_41:
[----:B------:R-:W-:Y:S05]  /*2cc0*/  BSYNC.RECONVERGENT B1 ;  /* 0x0000000000017941 */ /* 0x000fea0003800200 */
.L_x_40:
        /* <DEDUP_REMOVED lines=21> */
.L_x_43:
[----:B------:R-:W-:Y:S05]  /*2e20*/  BSYNC.RECONVERGENT B1 ;  /* 0x0000000000017941 */ /* 0x000fea0003800200 */
.L_x_42:
        /* <DEDUP_REMOVED lines=23> */
.L_x_45:
[----:B------:R-:W-:Y:S05]  /*2fa0*/  BSYNC.RECONVERGENT B1 ;  /* 0x0000000000017941 */ /* 0x000fea0003800200 */
.L_x_44:
        /* <DEDUP_REMOVED lines=21> */
.L_x_47:
[----:B------:R-:W-:Y:S05]  /*3100*/  BSYNC.RECONVERGENT B1 ;  /* 0x0000000000017941 */ /* 0x000fea0003800200 */
.L_x_46:
        /* <DEDUP_REMOVED lines=21> */
[----:B------:R-:W-:Y:S01]  /*3260*/  IMAD.MOV.U32 R4, RZ, RZ, R6 ;  /* 0x000000ffff047224 */ /* 0x000fe200078e0006 */
[----:B------:R-:W-:-:S07]  /*3270*/  MOV R5, R7 ;  /* 0x0000000700057202 */ /* 0x000fce0000000f00 */
.L_x_49:
[----:B------:R-:W-:Y:S05]  /*3280*/  BSYNC.RECONVERGENT B1 ;  /* 0x0000000000017941 */ /* 0x000fea0003800200 */
.L_x_48:
        /* <DEDUP_REMOVED lines=21> */
.L_x_51:
[----:B------:R-:W-:Y:S05]  /*33e0*/  BSYNC.RECONVERGENT B1 ;  /* 0x0000000000017941 */ /* 0x000fea0003800200 */
.L_x_50:
        /* <DEDUP_REMOVED lines=21> */
[----:B------:R-:W-:Y:S01]  /*3540*/  MOV R4, R6 ;  /* 0x0000000600047202 */ /* 0x000fe20000000f00 */
[----:B------:R-:W-:-:S07]  /*3550*/  IMAD.MOV.U32 R5, RZ, RZ, R7 ;  /* 0x000000ffff057224 */ /* 0x000fce00078e0007 */
.L_x_53:
[----:B------:R-:W-:Y:S05]  /*3560*/  BSYNC.RECONVERGENT B1 ;  /* 0x0000000000017941 */ /* 0x000fea0003800200 */
.L_x_52:
        /* <DEDUP_REMOVED lines=21> */
.L_x_55:
[----:B------:R-:W-:Y:S05]  /*36c0*/  BSYNC.RECONVERGENT B1 ;  /* 0x0000000000017941 */ /* 0x000fea0003800200 */
.L_x_54:
[----:B------:R2:W-:Y:S01]  /*36d0*/  STG.E.64 desc[UR6][R20.64+0x38], R6 ;  /* 0x0000380614007986 */ /* 0x0005e2000c101b06 */
[----:B------:R-:W-:Y:S01]  /*36e0*/  VIADD R24, R24, 0x10 ;  /* 0x0000001018187836 */ /* 0x000fe20000000000 */
[----:B------:R-:W-:Y:S06]  /*36f0*/  @P1 BRA `(.L_x_56) ;  /* 0xffffffe800241947 */ /* 0x000fec000383ffff */
.L_x_23:
[----:B------:R-:W-:-:S13]  /*3700*/  ISETP.NE.AND P0, PT, R23, RZ, PT ;  /* 0x000000ff1700720c */ /* 0x000fda0003f05270 */
[----:B------:R-:W-:Y:S05]  /*3710*/  @!P0 EXIT ;  /* 0x000000000000894d */ /* 0x000fea0003800000 */
[----:B------:R-:W3:Y:S01]  /*3720*/  LDCU UR4, c[0x0][0x388] ;  /* 0x00007100ff0477ac */ /* 0x000ee20008000800 */
[----:B------:R-:W-:Y:S01]  /*3730*/  ISETP.GE.U32.AND P0, PT, R23, 0x8, PT ;  /* 0x000000081700780c */ /* 0x000fe20003f06070 */
[----:B---3--:R-:W-:-:S12]  /*3740*/  ULOP3.LUT UR4, UR4, 0x7, URZ, 0xc0, !UPT ;  /* 0x0000000704047892 */ /* 0x008fd8000f8ec0ff */
[----:B------:R-:W-:Y:S05]  /*3750*/  @!P0 BRA `(.L_x_57) ;  /* 0x0000000800f08947 */ /* 0x000fea0003800000 */
[----:B--2---:R-:W2:Y:S01]  /*3760*/  LDC.64 R20, c[0x0][0x380] ;  /* 0x0000e000ff147b82 */ /* 0x004ea20000000a00 */
[----:B-1----:R-:W-:-:S04]  /*3770*/  IMAD.IADD R5, R0, 0x1, R3 ;  /* 0x0000000100057824 */ /* 0x002fc800078e0203 */
[----:B--2---:R-:W-:-:S05]  /*3780*/  IMAD.WIDE R20, R5, 0x8, R20 ;  /* 0x0000000805147825 */ /* 0x004fca00078e0214 */
[----:B------:R-:W2:Y:S01]  /*3790*/  LDG.E.64 R14, desc[UR6][R20.64] ;  /* 0x00000006140e7981 */ /* 0x000ea2000c1e1b00 */
[----:B------:R-:W0:Y:S01]  /*37a0*/  MUFU.RCP64H R5, R9 ;  /* 0x0000000900057308 */ /* 0x000e220000001800 */
[----:B------:R-:W-:Y:S01]  /*37b0*/  MOV R4, 0x1 ;  /* 0x0000000100047802 */ /* 0x000fe20000000f00 */
[----:B------:R-:W-:Y:S05]  /*37c0*/  BSSY.RECONVERGENT B1, `(.L_x_58) ;  /* 0x0000013000017945 */ /* 0x000fea0003800200 */
        /* <DEDUP_REMOVED lines=16> */
[----:B------:R-:W-:Y:S02]  /*38d0*/  IMAD.MOV.U32 R4, RZ, RZ, R6 ;  /* 0x000000ffff047224 */ /* 0x000fe400078e0006 */
[----:B------:R-:W-:-:S07]  /*38e0*/  IMAD.MOV.U32 R5, RZ, RZ, R7 ;  /* 0x000000ffff057224 */ /* 0x000fce00078e0007 */
.L_x_59:
[----:B------:R-:W-:Y:S05]  /*38f0*/  BSYNC.RECONVERGENT B1 ;  /* 0x0000000000017941 */ /* 0x000fea0003800200 */
.L_x_58:
        /* <DEDUP_REMOVED lines=21> */
.L_x_61:
[----:B------:R-:W-:Y:S05]  /*3a50*/  BSYNC.RECONVERGENT B1 ;  /* 0x0000000000017941 */ /* 0x000fea0003800200 */
.L_x_60:
        /* <DEDUP_REMOVED lines=23> */
.L_x_63:
[----:B------:R-:W-:Y:S05]  /*3bd0*/  BSYNC.RECONVERGENT B1 ;  /* 0x0000000000017941 */ /* 0x000fea0003800200 */
.L_x_62:
        /* <DEDUP_REMOVED lines=21> */
.L_x_65:
[----:B------:R-:W-:Y:S05]  /*3d30*/  BSYNC.RECONVERGENT B1 ;  /* 0x0000000000017941 */ /* 0x000fea0003800200 */
.L_x_64:
        /* <DEDUP_REMOVED lines=23> */
.L_x_67:
[----:B------:R-:W-:Y:S05]  /*3eb0*/  BSYNC.RECONVERGENT B1 ;  /* 0x0000000000017941 */ /* 0x000fea0003800200 */
.L_x_66:
        /* <DEDUP_REMOVED lines=21> */
.L_x_69:
[----:B------:R-:W-:Y:S05]  /*4010*/  BSYNC.RECONVERGENT B1 ;  /* 0x0000000000017941 */ /* 0x000fea0003800200 */
.L_x_68:
        /* <DEDUP_REMOVED lines=23> */
.L_x_71:
[----:B------:R-:W-:Y:S05]  /*4190*/  BSYNC.RECONVERGENT B1 ;  /* 0x0000000000017941 */ /* 0x000fea0003800200 */
.L_x_70:
        /* <DEDUP_REMOVED lines=21> */
.L_x_73:
[----:B------:R-:W-:Y:S05]  /*42f0*/  BSYNC.RECONVERGENT B1 ;  /* 0x0000000000017941 */ /* 0x000fea0003800200 */
.L_x_72:
[----:B------:R3:W-:Y:S01]  /*4300*/  STG.E.64 desc[UR6][R20.64+0x38], R6 ;  /* 0x0000380614007986 */ /* 0x0007e2000c101b06 */
[----:B------:R-:W-:-:S07]  /*4310*/  VIADD R3, R3, 0x8 ;  /* 0x0000000803037836 */ /* 0x000fce0000000000 */
.L_x_57:
[----:B------:R-:W-:-:S13]  /*4320*/  ISETP.NE.AND P0, PT, RZ, UR4, PT ;  /* 0x00000004ff007c0c */ /* 0x000fda000bf05270 */
[----:B------:R-:W-:Y:S05]  /*4330*/  @!P0 EXIT ;  /* 0x000000000000894d */ /* 0x000fea0003800000 */
[----:B------:R-:W4:Y:S01]  /*4340*/  LDCU UR5, c[0x0][0x388] ;  /* 0x00007100ff0577ac */ /* 0x000f220008000800 */
[----:B------:R-:W-:Y:S02]  /*4350*/  UISETP.GE.U32.AND UP0, UPT, UR4, 0x4, UPT ;  /* 0x000000040400788c */ /* 0x000fe4000bf06070 */
[----:B----4-:R-:W-:-:S07]  /*4360*/  ULOP3.LUT UR5, UR5, 0x3, URZ, 0xc0, !UPT ;  /* 0x0000000305057892 */ /* 0x010fce000f8ec0ff */
[----:B------:R-:W-:Y:S05]  /*4370*/  BRA.U !UP0, `(.L_x_74) ;  /* 0x0000000508807547 */ /* 0x000fea000b800000 */
[----:B--23--:R-:W2:Y:S01]  /*4380*/  LDC.64 R20, c[0x0][0x380] ;  /* 0x0000e000ff147b82 */ /* 0x00cea20000000a00 */
[----:B-1----:R-:W-:-:S04]  /*4390*/  IMAD.IADD R5, R0, 0x1, R3 ;  /* 0x0000000100057824 */ /* 0x002fc800078e0203 */
[----:B--2---:R-:W-:-:S05]  /*43a0*/  IMAD.WIDE R20, R5, 0x8, R20 ;  /* 0x0000000805147825 */ /* 0x004fca00078e0214 */
[----:B------:R-:W2:Y:S01]  /*43b0*/  LDG.E.64 R14, desc[UR6][R20.64] ;  /* 0x00000006140e7981 */ /* 0x000ea2000c1e1b00 */
[----:B------:R-:W0:Y:S01]  /*43c0*/  MUFU.RCP64H R5, R9 ;  /* 0x0000000900057308 */ /* 0x000e220000001800 */
[----:B------:R-:W-:Y:S01]  /*43d0*/  IMAD.MOV.U32 R4, RZ, RZ, 0x1 ;  /* 0x00000001ff047424 */ /* 0x000fe200078e00ff */
        /* <DEDUP_REMOVED lines=13> */
[----:B------:R-:W-:Y:S01]  /*44b0*/  MOV R12, R8 ;  /* 0x00000008000c7202 */ /* 0x000fe20000000f00 */
[----:B------:R-:W-:Y:S01]  /*44c0*/  IMAD.MOV.U32 R13, RZ, RZ, R9 ;  /* 0x000000ffff0d7224 */ /* 0x000fe200078e0009 */
[----:B------:R-:W-:-:S07]  /*44d0*/  MOV R2, 0x44f0 ;  /* 0x000044f000027802 */ /* 0x000fce0000000f00 */
[----:B------:R-:W-:Y:S05]  /*44e0*/  CALL.REL.NOINC `($__internal_0_$__cuda_sm20_div_rn_f64_full) ;  /* 0x0000000400b07944 */ /* 0x000fea0003c00000 */
[----:B------:R-:W-:Y:S02]  /*44f0*/  IMAD.MOV.U32 R4, RZ, RZ, R6 ;  /* 0x000000ffff047224 */ /* 0x000fe400078e0006 */
[----:B------:R-:W-:-:S07]  /*4500*/  IMAD.MOV.U32 R5, RZ, RZ, R7 ;  /* 0x000000ffff057224 */ /* 0x000fce00078e0007 */
.L_x_76:
[----:B------:R-:W-:Y:S05]  /*4510*/  BSYNC.RECONVERGENT B1 ;  /* 0x0000000000017941 */ /* 0x000fea0003800200 */
.L_x_75:
        /* <DEDUP_REMOVED lines=21> */
.L_x_78:
[----:B------:R-:W-:Y:S05]  /*4670*/  BSYNC.RECONVERGENT B1 ;  /* 0x0000000000017941 */ /* 0x000fea0003800200 */
.L_x_77:
        /* <DEDUP_REMOVED lines=23> */
.L_x_80:
[----:B------:R-:W-:Y:S05]  /*47f0*/  BSYNC.RECONVERGENT B1 ;  /* 0x0000000000017941 */ /* 0x000fea0003800200 */
.L_x_79:
        /* <DEDUP_REMOVED lines=21> */
.L_x_82:
[----:B------:R-:W-:Y:S05]  /*4950*/  BSYNC.RECONVERGENT B1 ;  /* 0x0000000000017941 */ /* 0x000fea0003800200 */
.L_x_81:
[----:B------:R4:W-:Y:S01]  /*4960*/  STG.E.64 desc[UR6][R20.64+0x18], R6 ;  /* 0x0000180614007986 */ /* 0x0009e2000c101b06 */
[----:B------:R-:W-:-:S07]  /*4970*/  VIADD R3, R3, 0x4 ;  /* 0x0000000403037836 */ /* 0x000fce0000000000 */
.L_x_74:
[----:B------:R-:W-:-:S13]  /*4980*/  ISETP.NE.AND P0, PT, RZ, UR5, PT ;  /* 0x00000005ff007c0c */ /* 0x000fda000bf05270 */
[----:B------:R-:W-:Y:S05]  /*4990*/  @!P0 EXIT ;  /* 0x000000000000894d */ /* 0x000fea0003800000 */
[----:B--234-:R-:W2:Y:S01]  /*49a0*/  LDC.64 R20, c[0x0][0x380] ;  /* 0x0000e000ff147b82 */ /* 0x01cea20000000a00 */
[----:B------:R-:W-:Y:S01]  /*49b0*/  IMAD.IADD R3, R0, 0x1, R3 ;  /* 0x0000000100037824 */ /* 0x000fe200078e0203 */
[----:B------:R-:W-:-:S12]  /*49c0*/  UIADD3 UR4, UPT, UPT, -UR5, URZ, URZ ;  /* 0x000000ff05047290 */ /* 0x000fd8000fffe1ff */
.L_x_85:
[----:B--23--:R-:W-:-:S05]  /*49d0*/  IMAD.WIDE R24, R3, 0x8, R20 ;  /* 0x0000000803187825 */ /* 0x00cfca00078e0214 */
[----:B------:R-:W2:Y:S01]  /*49e0*/  LDG.E.64 R14, desc[UR6][R24.64] ;  /* 0x00000006180e7981 */ /* 0x000ea2000c1e1b00 */
[----:B-1----:R-:W0:Y:S01]  /*49f0*/  MUFU.RCP64H R5, R9 ;  /* 0x0000000900057308 */ /* 0x002e220000001800 */
[----:B------:R-:W-:Y:S01]  /*4a00*/  IMAD.MOV.U32 R4, RZ, RZ, 0x1 ;  /* 0x00000001ff047424 */ /* 0x000fe200078e00ff */
[----:B------:R-:W-:Y:S01]  /*4a10*/  UIADD3 UR4, UPT, UPT, UR4, 0x1, URZ ;  /* 0x0000000104047890 */ /* 0x000fe2000fffe0ff */
[----:B------:R-:W-:Y:S03]  /*4a20*/  BSSY.RECONVERGENT B1, `(.L_x_83) ;  /* 0x0000014000017945 */ /* 0x000fe60003800200 */
[----:B------:R-:W-:Y:S01]  /*4a30*/  UISETP.NE.AND UP0, UPT, UR4, URZ, UPT ;  /* 0x000000ff0400728c */ /* 0x000fe2000bf05270 */
        /* <DEDUP_REMOVED lines=16> */
[----:B------:R-:W-:Y:S01]  /*4b40*/  IMAD.MOV.U32 R4, RZ, RZ, R6 ;  /* 0x000000ffff047224 */ /* 0x000fe200078e0006 */
[----:B------:R-:W-:-:S07]  /*4b50*/  MOV R5, R7 ;  /* 0x0000000700057202 */ /* 0x000fce0000000f00 */
.L_x_84:
[----:B------:R-:W-:Y:S05]  /*4b60*/  BSYNC.RECONVERGENT B1 ;  /* 0x0000000000017941 */ /* 0x000fea0003800200 */
.L_x_83:
[----:B------:R3:W-:Y:S01]  /*4b70*/  STG.E.64 desc[UR6][R24.64], R4 ;  /* 0x0000000418007986 */ /* 0x0007e2000c101b06 */
[----:B------:R-:W-:Y:S01]  /*4b80*/  VIADD R3, R3, 0x1 ;  /* 0x0000000103037836 */ /* 0x000fe20000000000 */
[----:B------:R-:W-:Y:S06]  /*4b90*/  BRA.U UP0, `(.L_x_85) ;  /* 0xfffffffd008c7547 */ /* 0x000fec000b83ffff */
[----:B------:R-:W-:Y:S05]  /*4ba0*/  EXIT ;  /* 0x000000000000794d */ /* 0x000fea0003800000 */
        .weak           $__internal_0_$__cuda_sm20_div_rn_f64_full
        .type           $__internal_0_$__cuda_sm20_div_rn_f64_full,@function
        .size           $__internal_0_$__cuda_sm20_div_rn_f64_full,(.L_x_99 - $__internal_0_$__cuda_sm20_div_rn_f64_full)
$__internal_0_$__cuda_sm20_div_rn_f64_full:
[C---:B------:R-:W-:Y:S01]  /*4bb0*/  FSETP.GEU.AND P0, PT, |R13|.reuse, 1.469367938527859385e-39, PT ;  /* 0x001000000d00780b */ /* 0x040fe20003f0e200 */
[----:B------:R-:W-:Y:S01]  /*4bc0*/  IMAD.MOV.U32 R16, RZ, RZ, 0x1 ;  /* 0x00000001ff107424 */ /* 0x000fe200078e00ff */
[----:B------:R-:W-:Y:S01]  /*4bd0*/  LOP3.LUT R10, R13, 0x800fffff, RZ, 0xc0, !PT ;  /* 0x800fffff0d0a7812 */ /* 0x000fe200078ec0ff */
[----:B------:R-:W-:Y:S01]  /*4be0*/  BSSY.RECONVERGENT B0, `(.L_x_86) ;  /* 0x0000054000007945 */ /* 0x000fe20003800200 */
[C---:B------:R-:W-:Y:S02]  /*4bf0*/  FSETP.GEU.AND P3, PT, |R15|.reuse, 1.469367938527859385e-39, PT ;  /* 0x001000000f00780b */ /* 0x040fe40003f6e200 */
[----:B------:R-:W-:Y:S01]  /*4c00*/  LOP3.LUT R11, R10, 0x3ff00000, RZ, 0xfc, !PT ;  /* 0x3ff000000a0b7812 */ /* 0x000fe200078efcff */
[----:B------:R-:W-:Y:S01]  /*4c10*/  IMAD.MOV.U32 R10, RZ, RZ, R12 ;  /* 0x000000ffff0a7224 */ /* 0x000fe200078e000c */
[----:B------:R-:W-:Y:S02]  /*4c20*/  LOP3.LUT R4, R15, 0x7ff00000, RZ, 0xc0, !PT ;  /* 0x7ff000000f047812 */ /* 0x000fe400078ec0ff */
[----:B------:R-:W-:-:S03]  /*4c30*/  LOP3.LUT R7, R13, 0x7ff00000, RZ, 0xc0, !PT ;  /* 0x7ff000000d077812 */ /* 0x000fc600078ec0ff */
[----:B------:R-:W-:Y:S01]  /*4c40*/  @!P0 DMUL R10, R12, 8.98846567431157953865e+307 ;  /* 0x7fe000000c0a8828 */ /* 0x000fe20000000000 */
[----:B------:R-:W-:-:S03]  /*4c50*/  ISETP.GE.U32.AND P2, PT, R4, R7, PT ;  /* 0x000000070400720c */ /* 0x000fc60003f46070 */
[----:B------:R-:W-:Y:S01]  /*4c60*/  @!P3 LOP3.LUT R5, R13, 0x7ff00000, RZ, 0xc0, !PT ;  /* 0x7ff000000d05b812 */ /* 0x000fe200078ec0ff */
[----:B------:R-:W-:Y:S01]  /*4c70*/  @!P3 IMAD.MOV.U32 R26, RZ, RZ, RZ ;  /* 0x000000ffff1ab224 */ /* 0x000fe200078e00ff */
[----:B------:R-:W0:Y:S02]  /*4c80*/  MUFU.RCP64H R17, R11 ;  /* 0x0000000b00117308 */ /* 0x000e240000001800 */
[----:B------:R-:W-:Y:S01]  /*4c90*/  @!P3 ISETP.GE.U32.AND P4, PT, R4, R5, PT ;  /* 0x000000050400b20c */ /* 0x000fe20003f86070 */
[----:B------:R-:W-:Y:S01]  /*4ca0*/  IMAD.MOV.U32 R5, RZ, RZ, 0x1ca00000 ;  /* 0x1ca00000ff057424 */ /* 0x000fe200078e00ff */
[----:B------:R-:W-:-:S04]  /*4cb0*/  @!P0 LOP3.LUT R7, R11, 0x7ff00000, RZ, 0xc0, !PT ;  /* 0x7ff000000b078812 */ /* 0x000fc800078ec0ff */
[----:B------:R-:W-:-:S04]  /*4cc0*/  @!P3 SEL R27, R5, 0x63400000, !P4 ;  /* 0x63400000051bb807 */ /* 0x000fc80006000000 */
[----:B------:R-:W-:-:S04]  /*4cd0*/  @!P3 LOP3.LUT R6, R27, 0x80000000, R15, 0xf8, !PT ;  /* 0x800000001b06b812 */ /* 0x000fc800078ef80f */
[----:B------:R-:W-:Y:S01]  /*4ce0*/  @!P3 LOP3.LUT R27, R6, 0x100000, RZ, 0xfc, !PT ;  /* 0x00100000061bb812 */ /* 0x000fe200078efcff */
[----:B0-----:R-:W-:Y:S01]  /*4cf0*/  DFMA R18, R16, -R10, 1 ;  /* 0x3ff000001012742b */ /* 0x001fe2000000080a */
[----:B------:R-:W-:-:S07]  /*4d00*/  MOV R6, R4 ;  /* 0x0000000400067202 */ /* 0x000fce0000000f00 */
[----:B------:R-:W-:-:S08]  /*4d10*/  DFMA R18, R18, R18, R18 ;  /* 0x000000121212722b */ /* 0x000fd00000000012 */
[----:B------:R-:W-:Y:S01]  /*4d20*/  DFMA R18, R16, R18, R16 ;  /* 0x000000121012722b */ /* 0x000fe20000000010 */
[----:B------:R-:W-:Y:S01]  /*4d30*/  SEL R17, R5, 0x63400000, !P2 ;  /* 0x6340000005117807 */ /* 0x000fe20005000000 */
[----:B------:R-:W-:-:S03]  /*4d40*/  IMAD.MOV.U32 R16, RZ, RZ, R14 ;  /* 0x000000ffff107224 */ /* 0x000fc600078e000e */
[----:B------:R-:W-:-:S03]  /*4d50*/  LOP3.LUT R17, R17, 0x800fffff, R15, 0xf8, !PT ;  /* 0x800fffff11117812 */ /* 0x000fc600078ef80f */
[----:B------:R-:W-:-:S03]  /*4d60*/  DFMA R28, R18, -R10, 1 ;  /* 0x3ff00000121c742b */ /* 0x000fc6000000080a */
[----:B------:R-:W-:-:S05]  /*4d70*/  @!P3 DFMA R16, R16, 2, -R26 ;  /* 0x400000001010b82b */ /* 0x000fca000000081a */
[----:B------:R-:W-:-:S05]  /*4d80*/  DFMA R28, R18, R28, R18 ;  /* 0x0000001c121c722b */ /* 0x000fca0000000012 */
[----:B------:R-:W-:-:S03]  /*4d90*/  @!P3 LOP3.LUT R6, R17, 0x7ff00000, RZ, 0xc0, !PT ;  /* 0x7ff000001106b812 */ /* 0x000fc600078ec0ff */
[----:B------:R-:W-:Y:S02]  /*4da0*/  DMUL R26, R28, R16 ;  /* 0x000000101c1a7228 */ /* 0x000fe40000000000 */
[----:B------:R-:W-:-:S05]  /*4db0*/  VIADD R22, R6, 0xffffffff ;  /* 0xffffffff06167836 */ /* 0x000fca0000000000 */
[----:B------:R-:W-:Y:S01]  /*4dc0*/  ISETP.GT.U32.AND P0, PT, R22, 0x7feffffe, PT ;  /* 0x7feffffe1600780c */ /* 0x000fe20003f04070 */
[----:B------:R-:W-:Y:S01]  /*4dd0*/  VIADD R22, R7, 0xffffffff ;  /* 0xffffffff07167836 */ /* 0x000fe20000000000 */
[----:B------:R-:W-:-:S04]  /*4de0*/  DFMA R18, R26, -R10, R16 ;  /* 0x8000000a1a12722b */ /* 0x000fc80000000010 */
[----:B------:R-:W-:-:S04]  /*4df0*/  ISETP.GT.U32.OR P0, PT, R22, 0x7feffffe, P0 ;  /* 0x7feffffe1600780c */ /* 0x000fc80000704470 */
[----:B------:R-:W-:-:S09]  /*4e00*/  DFMA R18, R28, R18, R26 ;  /* 0x000000121c12722b */ /* 0x000fd2000000001a */
[----:B------:R-:W-:Y:S05]  /*4e10*/  @P0 BRA `(.L_x_87) ;  /* 0x00000000006c0947 */ /* 0x000fea0003800000 */
[----:B------:R-:W-:-:S04]  /*4e20*/  LOP3.LUT R7, R13, 0x7ff00000, RZ, 0xc0, !PT ;  /* 0x7ff000000d077812 */ /* 0x000fc800078ec0ff */
[CC--:B------:R-:W-:Y:S02]  /*4e30*/  VIADDMNMX R6, R4.reuse, -R7.reuse, 0xb9600000, !PT ;  /* 0xb960000004067446 */ /* 0x0c0fe40007800907 */
[----:B------:R-:W-:Y:S02]  /*4e40*/  ISETP.GE.U32.AND P0, PT, R4, R7, PT ;  /* 0x000000070400720c */ /* 0x000fe40003f06070 */
[----:B------:R-:W-:Y:S01]  /*4e50*/  VIMNMX R4, PT, PT, R6, 0x46a00000, PT ;  /* 0x46a0000006047848 */ /* 0x000fe20003fe0100 */
[----:B------:R-:W-:Y:S01]  /*4e60*/  IMAD.MOV.U32 R6, RZ, RZ, RZ ;  /* 0x000000ffff067224 */ /* 0x000fe200078e00ff */
[----:B------:R-:W-:-:S05]  /*4e70*/  SEL R5, R5, 0x63400000, !P0 ;  /* 0x6340000005057807 */ /* 0x000fca0004000000 */
[----:B------:R-:W-:-:S04]  /*4e80*/  IMAD.IADD R4, R4, 0x1, -R5 ;  /* 0x0000000104047824 */ /* 0x000fc800078e0a05 */
[----:B------:R-:W-:-:S06]  /*4e90*/  VIADD R7, R4, 0x7fe00000 ;  /* 0x7fe0000004077836 */ /* 0x000fcc0000000000 */
[----:B------:R-:W-:-:S10]  /*4ea0*/  DMUL R26, R18, R6 ;  /* 0x00000006121a7228 */ /* 0x000fd40000000000 */
[----:B------:R-:W-:-:S13]  /*4eb0*/  FSETP.GTU.AND P0, PT, |R27|, 1.469367938527859385e-39, PT ;  /* 0x001000001b00780b */ /* 0x000fda0003f0c200 */
[----:B------:R-:W-:Y:S05]  /*4ec0*/  @P0 BRA `(.L_x_88) ;  /* 0x0000000000940947 */ /* 0x000fea0003800000 */
[----:B------:R-:W-:-:S06]  /*4ed0*/  DFMA R10, R18, -R10, R16 ;  /* 0x8000000a120a722b */ /* 0x000fcc0000000010 */
[----:B------:R-:W-:-:S04]  /*4ee0*/  IMAD.MOV.U32 R10, RZ, RZ, RZ ;  /* 0x000000ffff0a7224 */ /* 0x000fc800078e00ff */
[C---:B------:R-:W-:Y:S02]  /*4ef0*/  FSETP.NEU.AND P0, PT, R11.reuse, RZ, PT ;  /* 0x000000ff0b00720b */ /* 0x040fe40003f0d000 */
[----:B------:R-:W-:-:S04]  /*4f00*/  LOP3.LUT R13, R11, 0x80000000, R13, 0x48, !PT ;  /* 0x800000000b0d7812 */ /* 0x000fc800078e480d */
[----:B------:R-:W-:-:S07]  /*4f10*/  LOP3.LUT R11, R13, R7, RZ, 0xfc, !PT ;  /* 0x000000070d0b7212 */ /* 0x000fce00078efcff */
[----:B------:R-:W-:Y:S05]  /*4f20*/  @!P0 BRA `(.L_x_88) ;  /* 0x00000000007c8947 */ /* 0x000fea0003800000 */
[C---:B------:R-:W-:Y:S01]  /*4f30*/  IADD3 R7, PT, PT, -R4.reuse, RZ, RZ ;  /* 0x000000ff04077210 */ /* 0x040fe20007ffe1ff */
[----:B------:R-:W-:Y:S01]  /*4f40*/  IMAD.MOV.U32 R6, RZ, RZ, RZ ;  /* 0x000000ffff067224 */ /* 0x000fe200078e00ff */
[----:B------:R-:W-:Y:S01]  /*4f50*/  DMUL.RP R10, R18, R10 ;  /* 0x0000000a120a7228 */ /* 0x000fe20000008000 */
[----:B------:R-:W-:-:S04]  /*4f60*/  IADD3 R5, PT, PT, -R4, -0x43300000, RZ ;  /* 0xbcd0000004057810 */ /* 0x000fc80007ffe1ff */
[----:B------:R-:W-:-:S05]  /*4f70*/  DFMA R6, R26, -R6, R18 ;  /* 0x800000061a06722b */ /* 0x000fca0000000012 */
[----:B------:R-:W-:-:S05]  /*4f80*/  LOP3.LUT R13, R11, R13, RZ, 0x3c, !PT ;  /* 0x0000000d0b0d7212 */ /* 0x000fca00078e3cff */
[----:B------:R-:W-:-:S04]  /*4f90*/  FSETP.NEU.AND P0, PT, |R7|, R5, PT ;  /* 0x000000050700720b */ /* 0x000fc80003f0d200 */
[----:B------:R-:W-:Y:S02]  /*4fa0*/  FSEL R26, R10, R26, !P0 ;  /* 0x0000001a0a1a7208 */ /* 0x000fe40004000000 */
[----:B------:R-:W-:Y:S01]  /*4fb0*/  FSEL R27, R13, R27, !P0 ;  /* 0x0000001b0d1b7208 */ /* 0x000fe20004000000 */
[----:B------:R-:W-:Y:S06]  /*4fc0*/  BRA `(.L_x_88) ;  /* 0x0000000000547947 */ /* 0x000fec0003800000 */
.L_x_87:
[----:B------:R-:W-:-:S14]  /*4fd0*/  DSETP.NAN.AND P0, PT, R14, R14, PT ;  /* 0x0000000e0e00722a */ /* 0x000fdc0003f08000 */
[----:B------:R-:W-:Y:S05]  /*4fe0*/  @P0 BRA `(.L_x_89) ;  /* 0x0000000000440947 */ /* 0x000fea0003800000 */
[----:B------:R-:W-:-:S14]  /*4ff0*/  DSETP.NAN.AND P0, PT, R12, R12, PT ;  /* 0x0000000c0c00722a */ /* 0x000fdc0003f08000 */
[----:B------:R-:W-:Y:S05]  /*5000*/  @P0 BRA `(.L_x_90) ;  /* 0x0000000000300947 */ /* 0x000fea0003800000 */
[----:B------:R-:W-:Y:S01]  /*5010*/  ISETP.NE.AND P0, PT, R6, R7, PT ;  /* 0x000000070600720c */ /* 0x000fe20003f05270 */
[----:B------:R-:W-:Y:S02]  /*5020*/  IMAD.MOV.U32 R26, RZ, RZ, 0x0 ;  /* 0x00000000ff1a7424 */ /* 0x000fe400078e00ff */
[----:B------:R-:W-:-:S10]  /*5030*/  IMAD.MOV.U32 R27, RZ, RZ, -0x80000 ;  /* 0xfff80000ff1b7424 */ /* 0x000fd400078e00ff */
[----:B------:R-:W-:Y:S05]  /*5040*/  @!P0 BRA `(.L_x_88) ;  /* 0x0000000000348947 */ /* 0x000fea0003800000 */
[----:B------:R-:W-:Y:S02]  /*5050*/  ISETP.NE.AND P0, PT, R6, 0x7ff00000, PT ;  /* 0x7ff000000600780c */ /* 0x000fe40003f05270 */
[----:B------:R-:W-:Y:S02]  /*5060*/  LOP3.LUT R27, R15, 0x80000000, R13, 0x48, !PT ;  /* 0x800000000f1b7812 */ /* 0x000fe400078e480d */
[----:B------:R-:W-:-:S13]  /*5070*/  ISETP.EQ.OR P0, PT, R7, RZ, !P0 ;  /* 0x000000ff0700720c */ /* 0x000fda0004702670 */
[----:B------:R-:W-:Y:S01]  /*5080*/  @P0 LOP3.LUT R4, R27, 0x7ff00000, RZ, 0xfc, !PT ;  /* 0x7ff000001b040812 */ /* 0x000fe200078efcff */
[----:B------:R-:W-:Y:S02]  /*5090*/  @!P0 IMAD.MOV.U32 R26, RZ, RZ, RZ ;  /* 0x000000ffff1a8224 */ /* 0x000fe400078e00ff */
[----:B------:R-:W-:Y:S02]  /*50a0*/  @P0 IMAD.MOV.U32 R26, RZ, RZ, RZ ;  /* 0x000000ffff1a0224 */ /* 0x000fe400078e00ff */
[----:B------:R-:W-:Y:S01]  /*50b0*/  @P0 IMAD.MOV.U32 R27, RZ, RZ, R4 ;  /* 0x000000ffff1b0224 */ /* 0x000fe200078e0004 */
[----:B------:R-:W-:Y:S06]  /*50c0*/  BRA `(.L_x_88) ;  /* 0x0000000000147947 */ /* 0x000fec0003800000 */
.L_x_90:
[----:B------:R-:W-:Y:S02]  /*50d0*/  LOP3.LUT R27, R13, 0x80000, RZ, 0xfc, !PT ;  /* 0x000800000d1b7812 */ /* 0x000fe400078efcff */
[----:B------:R-:W-:Y:S01]  /*50e0*/  MOV R26, R12 ;  /* 0x0000000c001a7202 */ /* 0x000fe20000000f00 */
[----:B------:R-:W-:Y:S06]  /*50f0*/  BRA `(.L_x_88) ;  /* 0x0000000000087947 */ /* 0x000fec0003800000 */
.L_x_89:
[----:B------:R-:W-:Y:S01]  /*5100*/  LOP3.LUT R27, R15, 0x80000, RZ, 0xfc, !PT ;  /* 0x000800000f1b7812 */ /* 0x000fe200078efcff */
[----:B------:R-:W-:-:S07]  /*5110*/  IMAD.MOV.U32 R26, RZ, RZ, R14 ;  /* 0x000000ffff1a7224 */ /* 0x000fce00078e000e */
.L_x_88:
[----:B------:R-:W-:Y:S05]  /*5120*/  BSYNC.RECONVERGENT B0 ;  /* 0x0000000000007941 */ /* 0x000fea0003800200 */
.L_x_86:
[----:B------:R-:W-:Y:S02]  /*5130*/  IMAD.MOV.U32 R4, RZ, RZ, R2 ;  /* 0x000000ffff047224 */ /* 0x000fe400078e0002 */
[----:B------:R-:W-:Y:S02]  /*5140*/  IMAD.MOV.U32 R5, RZ, RZ, 0x0 ;  /* 0x00000000ff057424 */ /* 0x000fe400078e00ff */
[----:B------:R-:W-:Y:S02]  /*5150*/  IMAD.MOV.U32 R6, RZ, RZ, R26 ;  /* 0x000000ffff067224 */ /* 0x000fe400078e001a */
[----:B------:R-:W-:Y:S01]  /*5160*/  IMAD.MOV.U32 R7, RZ, RZ, R27 ;  /* 0x000000ffff077224 */ /* 0x000fe200078e001b */
[----:B------:R-:W-:Y:S06]  /*5170*/  RET.REL.NODEC R4 `(_Z18softmax_activationPdii) ;  /* 0xffffffac04a07950 */ /* 0x000fec0003c3ffff */
.L_x_91:
        /* <DEDUP_REMOVED lines=16> */
.L_x_99:


//--------------------- .text._Z15relu_derivativePdS_i --------------------------
	.section	.text._Z15relu_derivativePdS_i,"ax",@progbits
	.align	128
        .global         _Z15relu_derivativePdS_i
        .type           _Z15relu_derivativePdS_i,@function
        .size           _Z15relu_derivativePdS_i,(.L_x_103 - _Z15relu_derivativePdS_i)
        .other          _Z15relu_derivativePdS_i,@"STO_CUDA_ENTRY STV_DEFAULT"
_Z15relu_derivativePdS_i:
.text._Z15relu_derivativePdS_i:
        /* <DEDUP_REMOVED lines=9> */
[----:B------:R-:W1:Y:S07]  /*0090*/  LDCU.64 UR4, c[0x0][0x358] ;  /* 0x00006b00ff0477ac */ /* 0x000e6e0008000a00 */
[----:B------:R-:W2:Y:S01]  /*00a0*/  LDC.64 R4, c[0x0][0x380] ;  /* 0x0000e000ff047b82 */ /* 0x000ea20000000a00 */
[----:B0-----:R-:W-:-:S06]  /*00b0*/  IMAD.WIDE R2, R7, 0x8, R2 ;  /* 0x0000000807027825 */ /* 0x001fcc00078e0202 */
[----:B-1----:R-:W3:Y:S01]  /*00c0*/  LDG.E.64 R2, desc[UR4][R2.64] ;  /* 0x0000000402027981 */ /* 0x002ee2000c1e1b00 */
[----:B--2---:R-:W-:-:S05]  /*00d0*/  IMAD.WIDE R4, R7, 0x8, R4 ;  /* 0x0000000807047825 */ /* 0x004fca00078e0204 */
[----:B------:R-:W2:Y:S01]  /*00e0*/  LDG.E.64 R6, desc[UR4][R4.64] ;  /* 0x0000000404067981 */ /* 0x000ea2000c1e1b00 */
[----:B------:R-:W-:Y:S01]  /*00f0*/  MOV R8, RZ ;  /* 0x000000ff00087202 */ /* 0x000fe20000000f00 */
[----:B---3--:R-:W-:-:S06]  /*0100*/  DSETP.GT.AND P0, PT, R2, RZ, PT ;  /* 0x000000ff0200722a */ /* 0x008fcc0003f04000 */
[----:B------:R-:W-:-:S06]  /*0110*/  FSEL R9, RZ, 1.875, !P0 ;  /* 0x3ff00000ff097808 */ /* 0x000fcc0004000000 */
[----:B--2---:R-:W-:-:S07]  /*0120*/  DMUL R6, R6, R8 ;  /* 0x0000000806067228 */ /* 0x004fce0000000000 */
[----:B------:R-:W-:Y:S01]  /*0130*/  STG.E.64 desc[UR4][R4.64], R6 ;  /* 0x0000000604007986 */ /* 0x000fe2000c101b04 */
[----:B------:R-:W-:Y:S05]  /*0140*/  EXIT ;  /* 0x000000000000794d */ /* 0x000fea0003800000 */
.L_x_92:
        /* <DEDUP_REMOVED lines=11> */
.L_x_103:


//--------------------- .text._Z15relu_activationPdi --------------------------
	.section	.text._Z15relu_activationPdi,"ax",@progbits
	.align	128
        .global         _Z15relu_activationPdi
        .type           _Z15relu_activationPdi,@function
        .size           _Z15relu_activationPdi,(.L_x_104 - _Z15relu_activationPdi)
        .other          _Z15relu_activationPdi,@"STO_CUDA_ENTRY STV_DEFAULT"
_Z15relu_activationPdi:
.text._Z15relu_activationPdi:
        /* <DEDUP_REMOVED lines=10> */
[----:B0-----:R-:W-:-:S05]  /*00a0*/  IMAD.WIDE R2, R5, 0x8, R2 ;  /* 0x0000000805027825 */ /* 0x001fca00078e0202 */
[----:B-1----:R-:W2:Y:S01]  /*00b0*/  LDG.E.64 R4, desc[UR4][R2.64] ;  /* 0x0000000402047981 */ /* 0x002ea2000c1e1b00 */
[----:B------:R-:W-:Y:S01]  /*00c0*/  IMAD.MOV.U32 R0, RZ, RZ, RZ ;  /* 0x000000ffff007224 */ /* 0x000fe200078e00ff */
[----:B--2---:R-:W-:Y:S01]  /*00d0*/  DSETP.MAX.AND P0, P1, RZ, R4, PT ;  /* 0x00000004ff00722a */ /* 0x004fe2000390f000 */
[----:B------:R-:W-:-:S05]  /*00e0*/  MOV R7, R5 ;  /* 0x0000000500077202 */ /* 0x000fca0000000f00 */
[C---:B------:R-:W-:Y:S02]  /*00f0*/  FSEL R9, R0.reuse, R7, P0 ;  /* 0x0000000700097208 */ /* 0x040fe40000000000 */
[----:B------:R-:W-:-:S06]  /*0100*/  SEL R4, R0, R4, P0 ;  /* 0x0000000400047207 */ /* 0x000fcc0000000000 */
[----:B------:R-:W-:-:S05]  /*0110*/  @P1 LOP3.LUT R9, R7, 0x80000, RZ, 0xfc, !PT ;  /* 0x0008000007091812 */ /* 0x000fca00078efcff */
[----:B------:R-:W-:-:S05]  /*0120*/  IMAD.MOV.U32 R5, RZ, RZ, R9 ;  /* 0x000000ffff057224 */ /* 0x000fca00078e0009 */
[----:B------:R-:W-:Y:S01]  /*0130*/  STG.E.64 desc[UR4][R2.64], R4 ;  /* 0x0000000402007986 */ /* 0x000fe2000c101b04 */
[----:B------:R-:W-:Y:S05]  /*0140*/  EXIT ;  /* 0x000000000000794d */ /* 0x000fea0003800000 */
.L_x_93:
        /* <DEDUP_REMOVED lines=11> */
.L_x_104:


//--------------------- .text._Z6matmulPdS_S_iii  --------------------------
	.section	.text._Z6matmulPdS_S_iii,"ax",@progbits
	.align	128
        .global         _Z6matmulPdS_S_iii
        .type           _Z6matmulPdS_S_iii,@function
        .size           _Z6matmulPdS_S_iii,(.L_x_105 - _Z6matmulPdS_S_iii)
        .other          _Z6matmulPdS_S_iii,@"STO_CUDA_ENTRY STV_DEFAULT"
_Z6matmulPdS_S_iii:
.text._Z6matmulPdS_S_iii:
[----:B------:R-:W-:Y:S01]  /*0000*/  LDC R1, c[0x0][0x37c] ;  /* 0x0000df00ff017b82 */ /* 0x000fe20000000800 */
[----:B------:R-:W0:Y:S07]  /*0010*/  S2R R4, SR_TID.X ;  /* 0x0000000000047919 */ /* 0x000e2e0000002100 */
[----:B------:R-:W1:Y:S01]  /*0020*/  LDC R2, c[0x0][0x364] ;  /* 0x0000d900ff027b82 */ /* 0x000e620000000800 */
[----:B------:R-:W2:Y:S01]  /*0030*/  LDCU UR6, c[0x0][0x398] ;  /* 0x00007300ff0677ac */ /* 0x000ea20008000800 */
[----:B------:R-:W1:Y:S06]  /*0040*/  S2R R5, SR_TID.Y ;  /* 0x0000000000057919 */ /* 0x000e6c0000002200 */
[----:B------:R-:W0:Y:S08]  /*0050*/  S2UR UR5, SR_CTAID.X ;  /* 0x00000000000579c3 */ /* 0x000e300000002500 */
[----:B------:R-:W0:Y:S08]  /*0060*/  LDC R3, c[0x0][0x360] ;  /* 0x0000d800ff037b82 */ /* 0x000e300000000800 */
[----:B------:R-:W1:Y:S08]  /*0070*/  S2UR UR4, SR_CTAID.Y ;  /* 0x00000000000479c3 */ /* 0x000e700000002600 */
[----:B------:R-:W3:Y:S01]  /*0080*/  LDC R0, c[0x0][0x3a0] ;  /* 0x0000e800ff007b82 */ /* 0x000ee20000000800 */
[----:B0-----:R-:W-:-:S02]  /*0090*/  IMAD R3, R3, UR5, R4 ;  /* 0x0000000503037c24 */ /* 0x001fc4000f8e0204 */
[----:B-1----:R-:W-:-:S03]  /*00a0*/  IMAD R2, R2, UR4, R5 ;  /* 0x0000000402027c24 */ /* 0x002fc6000f8e0205 */
[----:B---3--:R-:W-:-:S04]  /*00b0*/  ISETP.GE.AND P0, PT, R3, R0, PT ;  /* 0x000000000300720c */ /* 0x008fc80003f06270 */
[----:B--2---:R-:W-:-:S13]  /*00c0*/  ISETP.GE.OR P0, PT, R2, UR6, P0 ;  /* 0x0000000602007c0c */ /* 0x004fda0008706670 */
[----:B------:R-:W-:Y:S05]  /*00d0*/  @P0 EXIT ;  /* 0x000000000000094d */ /* 0x000fea0003800000 */
[----:B------:R-:W0:Y:S01]  /*00e0*/  LDC R5, c[0x0][0x39c] ;  /* 0x0000e700ff057b82 */ /* 0x000e220000000800 */
[----:B------:R-:W1:Y:S01]  /*00f0*/  LDCU.64 UR4, c[0x0][0x358] ;  /* 0x00006b00ff0477ac */ /* 0x000e620008000a00 */
[----:B------:R-:W-:Y:S02]  /*0100*/  CS2R R18, SRZ ;  /* 0x0000000000127805 */ /* 0x000fe4000001ff00 */
[----:B0-----:R-:W-:-:S13]  /*0110*/  ISETP.GE.AND P0, PT, R5, 0x1, PT ;  /* 0x000000010500780c */ /* 0x001fda0003f06270 */
[----:B-1----:R-:W-:Y:S05]  /*0120*/  @!P0 BRA `(.L_x_94) ;  /* 0x0000000400e08947 */ /* 0x002fea0003800000 */
[C---:B------:R-:W-:Y:S01]  /*0130*/  ISETP.GE.U32.AND P1, PT, R5.reuse, 0x8, PT ;  /* 0x000000080500780c */ /* 0x040fe20003f26070 */
[----:B------:R-:W-:Y:S01]  /*0140*/  HFMA2 R7, -RZ, RZ, 0, 0 ;  /* 0x00000000ff077431 */ /* 0x000fe200000001ff */
[----:B------:R-:W-:Y:S01]  /*0150*/  LOP3.LUT R4, R5, 0x7, RZ, 0xc0, !PT ;  /* 0x0000000705047812 */ /* 0x000fe200078ec0ff */
[----:B------:R-:W-:Y:S01]  /*0160*/  IMAD R6, R2, R5, RZ ;  /* 0x0000000502067224 */ /* 0x000fe200078e02ff */
[----:B------:R-:W-:Y:S02]  /*0170*/  CS2R R18, SRZ ;  /* 0x0000000000127805 */ /* 0x000fe4000001ff00 */
[----:B------:R-:W-:-:S07]  /*0180*/  ISETP.NE.AND P0, PT, R4, RZ, PT ;  /* 0x000000ff0400720c */ /* 0x000fce0003f05270 */
[----:B------:R-:W-:Y:S06]  /*0190*/  @!P1 BRA `(.L_x_95) ;  /* 0x0000000000c49947 */ /* 0x000fec0003800000 */
[----:B------:R-:W0:Y:S01]  /*01a0*/  LDC.64 R8, c[0x0][0x380] ;  /* 0x0000e000ff087b82 */ /* 0x000e220000000a00 */
[----:B------:R-:W-:Y:S01]  /*01b0*/  LOP3.LUT R7, R5, 0x7ffffff8, RZ, 0xc0, !PT ;  /* 0x7ffffff805077812 */ /* 0x000fe200078ec0ff */
[----:B------:R-:W-:Y:S01]  /*01c0*/  IMAD.MOV.U32 R27, RZ, RZ, R3 ;  /* 0x000000ffff1b7224 */ /* 0x000fe200078e0003 */
[----:B------:R-:W-:-:S03]  /*01d0*/  CS2R R18, SRZ ;  /* 0x0000000000127805 */ /* 0x000fc6000001ff00 */
[----:B------:R-:W-:Y:S02]  /*01e0*/  IMAD.MOV R26, RZ, RZ, -R7 ;  /* 0x000000ffff1a7224 */ /* 0x000fe400078e0a07 */
[----:B0-----:R-:W-:-:S03]  /*01f0*/  IMAD.WIDE.U32 R8, R6, 0x8, R8 ;  /* 0x0000000806087825 */ /* 0x001fc600078e0008 */
[----:B------:R-:W-:-:S04]  /*0200*/  IADD3 R10, P1, PT, R8, 0x20, RZ ;  /* 0x00000020080a7810 */ /* 0x000fc80007f3e0ff */
[----:B------:R-:W-:-:S09]  /*0210*/  IADD3.X R11, PT, PT, RZ, R9, RZ, P1, !PT ;  /* 0x00000009ff0b7210 */ /* 0x000fd20000ffe4ff */
.L_x_96:
[----:B------:R-:W0:Y:S01]  /*0220*/  LDC.64 R22, c[0x0][0x388] ;  /* 0x0000e200ff167b82 */ /* 0x000e220000000a00 */
[----:B------:R-:W-:Y:S01]  /*0230*/  MOV R8, R10 ;  /* 0x0000000a00087202 */ /* 0x000fe20000000f00 */
[----:B------:R-:W-:-:S05]  /*0240*/  IMAD.MOV.U32 R9, RZ, RZ, R11 ;  /* 0x000000ffff097224 */ /* 0x000fca00078e000b */
[----:B------:R-:W2:Y:S04]  /*0250*/  LDG.E.64 R14, desc[UR4][R8.64+-0x20] ;  /* 0xffffe004080e7981 */ /* 0x000ea8000c1e1b00 */
[----:B------:R-:W3:Y:S01]  /*0260*/  LDG.E.64 R10, desc[UR4][R8.64+-0x18] ;  /* 0xffffe804080a7981 */ /* 0x000ee2000c1e1b00 */
[----:B0-----:R-:W-:-:S05]  /*0270*/  IMAD.WIDE R22, R27, 0x8, R22 ;  /* 0x000000081b167825 */ /* 0x001fca00078e0216 */
[----:B------:R-:W2:Y:S01]  /*0280*/  LDG.E.64 R12, desc[UR4][R22.64] ;  /* 0x00000004160c7981 */ /* 0x000ea2000c1e1b00 */
[----:B------:R-:W-:-:S05]  /*0290*/  IMAD.WIDE R28, R0, 0x8, R22 ;  /* 0x00000008001c7825 */ /* 0x000fca00078e0216 */
[----:B------:R-:W3:Y:S01]  /*02a0*/  LDG.E.64 R16, desc[UR4][R28.64] ;  /* 0x000000041c107981 */ /* 0x000ee2000c1e1b00 */
[C---:B------:R-:W-:Y:S01]  /*02b0*/  IMAD.WIDE R24, R0.reuse, 0x8, R28 ;  /* 0x0000000800187825 */ /* 0x040fe200078e021c */
[----:B--2---:R-:W-:Y:S02]  /*02c0*/  DFMA R18, R14, R12, R18 ;  /* 0x0000000c0e12722b */ /* 0x004fe40000000012 */
[----:B------:R-:W2:Y:S04]  /*02d0*/  LDG.E.64 R14, desc[UR4][R8.64+-0x10] ;  /* 0xfffff004080e7981 */ /* 0x000ea8000c1e1b00 */
[----:B------:R-:W2:Y:S01]  /*02e0*/  LDG.E.64 R12, desc[UR4][R24.64] ;  /* 0x00000004180c7981 */ /* 0x000ea2000c1e1b00 */
[----:B------:R-:W-:Y:S01]  /*02f0*/  IMAD.WIDE R20, R0, 0x8, R24 ;  /* 0x0000000800147825 */ /* 0x000fe200078e0218 */
[----:B---3--:R-:W-:-:S02]  /*0300*/  DFMA R16, R10, R16, R18 ;  /* 0x000000100a10722b */ /* 0x008fc40000000012 */
[----:B------:R-:W3:Y:S04]  /*0310*/  LDG.E.64 R10, desc[UR4][R8.64+-0x8] ;  /* 0xfffff804080a7981 */ /* 0x000ee8000c1e1b00 */
        /* <DEDUP_REMOVED lines=9> */
[----:B------:R-:W-:-:S03]  /*03b0*/  IMAD.WIDE R24, R0, 0x8, R28 ;  /* 0x0000000800187825 */ /* 0x000fc600078e021c */
[----:B------:R-:W4:Y:S01]  /*03c0*/  LDG.E.64 R22, desc[UR4][R8.64+0x18] ;  /* 0x0000180408167981 */ /* 0x000f22000c1e1b00 */
[----:B------:R-:W-:-:S06]  /*03d0*/  IMAD.WIDE R20, R0, 0x8, R24 ;  /* 0x0000000800147825 */ /* 0x000fcc00078e0218 */
[----:B------:R-:W4:Y:S01]  /*03e0*/  LDG.E.64 R20, desc[UR4][R20.64] ;  /* 0x0000000414147981 */ /* 0x000f22000c1e1b00 */
[----:B--2---:R-:W-:-:S03]  /*03f0*/  DFMA R14, R16, R14, R18 ;  /* 0x0000000e100e722b */ /* 0x004fc60000000012 */
[----:B------:R-:W2:Y:S04]  /*0400*/  LDG.E.64 R16, desc[UR4][R8.64+0x10] ;  /* 0x0000100408107981 */ /* 0x000ea8000c1e1b00 */
[----:B------:R-:W2:Y:S01]  /*0410*/  LDG.E.64 R18, desc[UR4][R24.64] ;  /* 0x0000000418127981 */ /* 0x000ea2000c1e1b00 */
[----:B------:R-:W-:Y:S01]  /*0420*/  IADD3 R26, PT, PT, R26, 0x8, RZ ;  /* 0x000000081a1a7810 */ /* 0x000fe20007ffe0ff */
[----:B---3--:R-:W-:-:S03]  /*0430*/  DFMA R10, R10, R12, R14 ;  /* 0x0000000c0a0a722b */ /* 0x008fc6000000000e */
[----:B------:R-:W-:Y:S02]  /*0440*/  ISETP.NE.AND P1, PT, R26, RZ, PT ;  /* 0x000000ff1a00720c */ /* 0x000fe40003f25270 */
[----:B------:R-:W-:-:S03]  /*0450*/  LEA R27, R0, R27, 0x3 ;  /* 0x0000001b001b7211 */ /* 0x000fc600078e18ff */
[----:B--2---:R-:W-:Y:S01]  /*0460*/  DFMA R18, R16, R18, R10 ;  /* 0x000000121012722b */ /* 0x004fe2000000000a */
[----:B------:R-:W-:-:S07]  /*0470*/  IADD3 R10, P2, PT, R8, 0x40, RZ ;  /* 0x00000040080a7810 */ /* 0x000fce0007f5e0ff */
[----:B----4-:R-:W-:Y:S01]  /*0480*/  DFMA R18, R22, R20, R18 ;  /* 0x000000141612722b */ /* 0x010fe20000000012 */
[----:B------:R-:W-:Y:S01]  /*0490*/  IMAD.X R11, RZ, RZ, R9, P2 ;  /* 0x000000ffff0b7224 */ /* 0x000fe200010e0609 */
[----:B------:R-:W-:Y:S09]  /*04a0*/  @P1 BRA `(.L_x_96) ;  /* 0xfffffffc005c1947 */ /* 0x000ff2000383ffff */
.L_x_95:
[----:B------:R-:W-:Y:S05]  /*04b0*/  @!P0 BRA `(.L_x_94) ;  /* 0x0000000000fc8947 */ /* 0x000fea0003800000 */
[----:B------:R-:W-:Y:S02]  /*04c0*/  ISETP.GE.U32.AND P1, PT, R4, 0x4, PT ;  /* 0x000000040400780c */ /* 0x000fe40003f26070 */
[----:B------:R-:W-:-:S04]  /*04d0*/  LOP3.LUT R26, R5, 0x3, RZ, 0xc0, !PT ;  /* 0x00000003051a7812 */ /* 0x000fc800078ec0ff */
[----:B------:R-:W-:-:S07]  /*04e0*/  ISETP.NE.AND P0, PT, R26, RZ, PT ;  /* 0x000000ff1a00720c */ /* 0x000fce0003f05270 */
[----:B------:R-:W-:Y:S06]  /*04f0*/  @!P1 BRA `(.L_x_97) ;  /* 0x00000000006c9947 */ /* 0x000fec0003800000 */
[----:B------:R-:W0:Y:S01]  /*0500*/  LDC.64 R24, c[0x0][0x380] ;  /* 0x0000e000ff187b82 */ /* 0x000e220000000a00 */
[----:B------:R-:W1:Y:S01]  /*0510*/  LDCU.64 UR6, c[0x0][0x380] ;  /* 0x00007000ff0677ac */ /* 0x000e620008000a00 */
[C---:B------:R-:W-:Y:S01]  /*0520*/  IMAD.IADD R9, R6.reuse, 0x1, R7 ;  /* 0x0000000106097824 */ /* 0x040fe200078e0207 */
[----:B------:R-:W-:Y:S01]  /*0530*/  IADD3 R4, P1, PT, R6, R7, RZ ;  /* 0x0000000706047210 */ /* 0x000fe20007f3e0ff */
[----:B------:R-:W-:-:S04]  /*0540*/  IMAD R13, R7, R0, R3 ;  /* 0x00000000070d7224 */ /* 0x000fc800078e0203 */
[----:B------:R-:W2:Y:S01]  /*0550*/  LDC.64 R10, c[0x0][0x388] ;  /* 0x0000e200ff0a7b82 */ /* 0x000ea20000000a00 */
[----:B0-----:R-:W-:-:S06]  /*0560*/  IMAD.WIDE.U32 R24, R9, 0x8, R24 ;  /* 0x0000000809187825 */ /* 0x001fcc00078e0018 */
[----:B------:R-:W3:Y:S01]  /*0570*/  LDG.E.64 R24, desc[UR4][R24.64] ;  /* 0x0000000418187981 */ /* 0x000ee2000c1e1b00 */
[----:B--2---:R-:W-:Y:S01]  /*0580*/  IMAD.WIDE R10, R13, 0x8, R10 ;  /* 0x000000080d0a7825 */ /* 0x004fe200078e020a */
[----:B------:R-:W-:Y:S02]  /*0590*/  IADD3.X R13, PT, PT, RZ, RZ, RZ, P1, !PT ;  /* 0x000000ffff0d7210 */ /* 0x000fe40000ffe4ff */
[----:B-1----:R-:W-:Y:S02]  /*05a0*/  LEA R28, P1, R4, UR6, 0x3 ;  /* 0x00000006041c7c11 */ /* 0x002fe4000f8218ff */
[----:B------:R-:W3:Y:S01]  /*05b0*/  LDG.E.64 R8, desc[UR4][R10.64] ;  /* 0x000000040a087981 */ /* 0x000ee2000c1e1b00 */
[----:B------:R-:W-:Y:S01]  /*05c0*/  IMAD.WIDE R14, R0, 0x8, R10 ;  /* 0x00000008000e7825 */ /* 0x000fe200078e020a */
[----:B------:R-:W-:-:S05]  /*05d0*/  LEA.HI.X R29, R4, UR7, R13, 0x3, P1 ;  /* 0x00000007041d7c11 */ /* 0x000fca00088f1c0d */
[----:B------:R-:W2:Y:S01]  /*05e0*/  LDG.E.64 R12, desc[UR4][R28.64+0x8] ;  /* 0x000008041c0c7981 */ /* 0x000ea2000c1e1b00 */
[----:B------:R-:W-:-:S03]  /*05f0*/  IMAD.WIDE R20, R0, 0x8, R14 ;  /* 0x0000000800147825 */ /* 0x000fc600078e020e */
[----:B------:R-:W2:Y:S04]  /*0600*/  LDG.E.64 R10, desc[UR4][R14.64] ;  /* 0x000000040e0a7981 */ /* 0x000ea8000c1e1b00 */
[----:B------:R-:W4:Y:S01]  /*0610*/  LDG.E.64 R16, desc[UR4][R20.64] ;  /* 0x0000000414107981 */ /* 0x000f22000c1e1b00 */
[----:B------:R-:W-:-:S03]  /*0620*/  IMAD.WIDE R22, R0, 0x8, R20 ;  /* 0x0000000800167825 */ /* 0x000fc600078e0214 */
[----:B------:R-:W4:Y:S04]  /*0630*/  LDG.E.64 R14, desc[UR4][R28.64+0x10] ;  /* 0x000010041c0e7981 */ /* 0x000f28000c1e1b00 */
[----:B------:R-:W5:Y:S04]  /*0640*/  LDG.E.64 R20, desc[UR4][R28.64+0x18] ;  /* 0x000018041c147981 */ /* 0x000f68000c1e1b00 */
[----:B------:R-:W5:Y:S01]  /*0650*/  LDG.E.64 R22, desc[UR4][R22.64] ;  /* 0x0000000416167981 */ /* 0x000f62000c1e1b00 */
[----:B------:R-:W-:Y:S01]  /*0660*/  VIADD R7, R7, 0x4 ;  /* 0x0000000407077836 */ /* 0x000fe20000000000 */
[----:B---3--:R-:W-:-:S08]  /*0670*/  DFMA R8, R24, R8, R18 ;  /* 0x000000081808722b */ /* 0x008fd00000000012 */
[----:B--2---:R-:W-:-:S08]  /*0680*/  DFMA R8, R12, R10, R8 ;  /* 0x0000000a0c08722b */ /* 0x004fd00000000008 */
[----:B----4-:R-:W-:-:S08]  /*0690*/  DFMA R8, R14, R16, R8 ;  /* 0x000000100e08722b */ /* 0x010fd00000000008 */
[----:B-----5:R-:W-:-:S11]  /*06a0*/  DFMA R18, R20, R22, R8 ;  /* 0x000000161412722b */ /* 0x020fd60000000008 */
.L_x_97:
[----:B------:R-:W-:Y:S05]  /*06b0*/  @!P0 BRA `(.L_x_94) ;  /* 0x00000000007c8947 */ /* 0x000fea0003800000 */
[----:B------:R-:W-:Y:S01]  /*06c0*/  ISETP.NE.AND P1, PT, R26, 0x1, PT ;  /* 0x000000011a00780c */ /* 0x000fe20003f25270 */
[----:B------:R-:W0:Y:S01]  /*06d0*/  LDC.64 R10, c[0x0][0x380] ;  /* 0x0000e000ff0a7b82 */ /* 0x000e220000000a00 */
[----:B------:R-:W-:-:S04]  /*06e0*/  LOP3.LUT R14, R5, 0x1, RZ, 0xc0, !PT ;  /* 0x00000001050e7812 */ /* 0x000fc800078ec0ff */
[----:B------:R-:W-:-:S03]  /*06f0*/  ISETP.NE.U32.AND P0, PT, R14, 0x1, PT ;  /* 0x000000010e00780c */ /* 0x000fc60003f05070 */
[----:B------:R-:W1:Y:S04]  /*0700*/  LDC.64 R20, c[0x0][0x388] ;  /* 0x0000e200ff147b82 */ /* 0x000e680000000a00 */
[CC--:B------:R-:W-:Y:S01]  /*0710*/  @P1 IADD3 R15, PT, PT, R6.reuse, R7.reuse, RZ ;  /* 0x00000007060f1210 */ /* 0x0c0fe20007ffe0ff */
[C---:B------:R-:W-:Y:S01]  /*0720*/  @P1 IMAD R17, R7.reuse, R0, R3 ;  /* 0x0000000007111224 */ /* 0x040fe200078e0203 */
[----:B------:R-:W-:Y:S01]  /*0730*/  @P1 IADD3 R16, P2, PT, R6, R7, RZ ;  /* 0x0000000706101210 */ /* 0x000fe20007f5e0ff */
[----:B------:R-:W-:Y:S01]  /*0740*/  @P1 VIADD R7, R7, 0x2 ;  /* 0x0000000207071836 */ /* 0x000fe20000000000 */
[----:B------:R-:W2:Y:S08]  /*0750*/  @P1 LDC.64 R8, c[0x0][0x380] ;  /* 0x0000e000ff081b82 */ /* 0x000eb00000000a00 */
[----:B------:R-:W3:Y:S01]  /*0760*/  LDC.64 R12, c[0x0][0x380] ;  /* 0x0000e000ff0c7b82 */ /* 0x000ee20000000a00 */
[----:B0-----:R-:W-:-:S06]  /*0770*/  @P1 IMAD.WIDE.U32 R14, R15, 0x8, R10 ;  /* 0x000000080f0e1825 */ /* 0x001fcc00078e000a */
[----:B------:R-:W4:Y:S01]  /*0780*/  @P1 LDG.E.64 R14, desc[UR4][R14.64] ;  /* 0x000000040e0e1981 */ /* 0x000f22000c1e1b00 */
[----:B------:R-:W0:Y:S01]  /*0790*/  LDC.64 R4, c[0x0][0x388] ;  /* 0x0000e200ff047b82 */ /* 0x000e220000000a00 */
[----:B-1----:R-:W-:Y:S01]  /*07a0*/  @P1 IMAD.WIDE R20, R17, 0x8, R20 ;  /* 0x0000000811141825 */ /* 0x002fe200078e0214 */
[----:B------:R-:W-:-:S04]  /*07b0*/  @P1 IADD3.X R17, PT, PT, RZ, RZ, RZ, P2, !PT ;  /* 0x000000ffff111210 */ /* 0x000fc800017fe4ff */
[----:B------:R-:W4:Y:S01]  /*07c0*/  @P1 LDG.E.64 R10, desc[UR4][R20.64] ;  /* 0x00000004140a1981 */ /* 0x000f22000c1e1b00 */
[----:B--2---:R-:W-:Y:S01]  /*07d0*/  @P1 LEA R8, P2, R16, R8, 0x3 ;  /* 0x0000000810081211 */ /* 0x004fe200078418ff */
[----:B------:R-:W-:-:S03]  /*07e0*/  @P1 IMAD.WIDE R22, R0, 0x8, R20 ;  /* 0x0000000800161825 */ /* 0x000fc600078e0214 */
[----:B------:R-:W-:Y:S01]  /*07f0*/  @P1 LEA.HI.X R9, R16, R9, R17, 0x3, P2 ;  /* 0x0000000910091211 */ /* 0x000fe200010f1c11 */
[----:B------:R-:W-:Y:S01]  /*0800*/  @!P0 IMAD R25, R7, R0, R3 ;  /* 0x0000000007198224 */ /* 0x000fe200078e0203 */
[----:B------:R-:W-:Y:S02]  /*0810*/  @!P0 IADD3 R17, PT, PT, R6, R7, RZ ;  /* 0x0000000706118210 */ /* 0x000fe40007ffe0ff */
[----:B------:R-:W2:Y:S04]  /*0820*/  @P1 LDG.E.64 R6, desc[UR4][R22.64] ;  /* 0x0000000416061981 */ /* 0x000ea8000c1e1b00 */
[----:B------:R-:W2:Y:S01]  /*0830*/  @P1 LDG.E.64 R8, desc[UR4][R8.64+0x8] ;  /* 0x0000080408081981 */ /* 0x000ea2000c1e1b00 */
[----:B---3--:R-:W-:-:S04]  /*0840*/  @!P0 IMAD.WIDE.U32 R12, R17, 0x8, R12 ;  /* 0x00000008110c8825 */ /* 0x008fc800078e000c */
[----:B0-----:R-:W-:Y:S02]  /*0850*/  @!P0 IMAD.WIDE R4, R25, 0x8, R4 ;  /* 0x0000000819048825 */ /* 0x001fe400078e0204 */
[----:B------:R-:W3:Y:S04]  /*0860*/  @!P0 LDG.E.64 R12, desc[UR4][R12.64] ;  /* 0x000000040c0c8981 */ /* 0x000ee8000c1e1b00 */
[----:B------:R-:W3:Y:S01]  /*0870*/  @!P0 LDG.E.64 R4, desc[UR4][R4.64] ;  /* 0x0000000404048981 */ /* 0x000ee2000c1e1b00 */
[----:B----4-:R-:W-:-:S08]  /*0880*/  @P1 DFMA R10, R14, R10, R18 ;  /* 0x0000000a0e0a122b */ /* 0x010fd00000000012 */
[----:B--2---:R-:W-:-:S08]  /*0890*/  @P1 DFMA R18, R8, R6, R10 ;  /* 0x000000060812122b */ /* 0x004fd0000000000a */
[----:B---3--:R-:W-:-:S11]  /*08a0*/  @!P0 DFMA R18, R12, R4, R18 ;  /* 0x000000040c12822b */ /* 0x008fd60000000012 */
.L_x_94:
[----:B------:R-:W0:Y:S01]  /*08b0*/  LDC.64 R4, c[0x0][0x390] ;  /* 0x0000e400ff047b82 */ /* 0x000e220000000a00 */
[----:B------:R-:W-:-:S04]  /*08c0*/  IMAD R3, R2, R0, R3 ;  /* 0x0000000002037224 */ /* 0x000fc800078e0203 */
[----:B0-----:R-:W-:-:S05]  /*08d0*/  IMAD.WIDE R2, R3, 0x8, R4 ;  /* 0x0000000803027825 */ /* 0x001fca00078e0204 */
[----:B------:R-:W-:Y:S01]  /*08e0*/  STG.E.64 desc[UR4][R2.64], R18 ;  /* 0x0000001202007986 */ /* 0x000fe2000c101b04 */
[----:B------:R-:W-:Y:S05]  /*08f0*/  EXIT ;  /* 0x000000000000794d */ /* 0x000fea0003800000 */
.L_x_98:
        /* <DEDUP_REMOVED lines=16> */
.L_x_105:


//--------------------- .nv.shared.reserved.0     --------------------------
	.section	.nv.shared.reserved.0,"aw",@nobits
	.weak		__nv_reservedSMEM_offset_0_alias
	.size		__nv_reservedSMEM_offset_0_alias, 0, 64
	.other		__nv_reservedSMEM_offset_0_alias,@"STO_CUDA_RESERVED_SHARED STV_DEFAULT"
__nv_reservedSMEM_offset_0_alias:
	.zero		0
	.zero		64


//--------------------- .nv.constant0._Z14predict_kernelPdPiii --------------------------
	.section	.nv.constant0._Z14predict_kernelPdPiii,"a",@progbits
	.sectionflags	@""
	.align	4
.nv.constant0._Z14predict_kernelPdPiii:
	.zero		920


//--------------------- .nv.constant0._Z14update_weightsPdS_di --------------------------
	.section	.nv.constant0._Z14update_weightsPdS_di,"a",@progbits
	.sectionflags	@""
	.align	4
.nv.constant0._Z14update_weightsPdS_di:
	.zero		924


//--------------------- .nv.constant0._Z18softmax_activationPdii --------------------------
	.section	.nv.constant0._Z18softmax_activationPdii,"a",@progbits
	.sectionflags	@""
	.align	4
.nv.constant0._Z18softmax_activationPdii:
	.zero		912


//--------------------- .nv.constant0._Z15relu_derivativePdS_i --------------------------
	.section	.nv.constant0._Z15relu_derivativePdS_i,"a",@progbits
	.sectionflags	@""
	.align	4
.nv.constant0._Z15relu_derivativePdS_i:
	.zero		916


//--------------------- .nv.constant0._Z15relu_activationPdi --------------------------
	.section	.nv.constant0._Z15relu_activationPdi,"a",@progbits
	.sectionflags	@""
	.align	4
.nv.constant0._Z15relu_activationPdi:
	.zero		908


//--------------------- .nv.constant0._Z6matmulPdS_S_iii --------------------------
	.section	.nv.constant0._Z6matmulPdS_S_iii,"a",@progbits
	.sectionflags	@""
	.align	4
.nv.constant0._Z6matmulPdS_S_iii:
	.zero		932


//--------------------- SYMBOLS --------------------------

	.type		.nv.reservedSmem.offset0,@object
	.size		.nv.reservedSmem.offset0,0x4
